//
// Generated by NVIDIA NVVM Compiler
//
// Compiler Build ID: CL-36424714
// Cuda compilation tools, release 13.0, V13.0.88
// Based on NVVM 20.0.0
//

.version 9.0
.target sm_100
.address_size 64

	// .globl	_Z23detect_mutations_kernel13SequenceBatchP14MutationResultPii
.const .align 1 .b8 GENETIC_CODE[256] = {70, 0, 0, 0, 70, 0, 0, 0, 76, 0, 0, 0, 76, 0, 0, 0, 83, 0, 0, 0, 83, 0, 0, 0, 83, 0, 0, 0, 83, 0, 0, 0, 89, 0, 0, 0, 89, 0, 0, 0, 42, 0, 0, 0, 42, 0, 0, 0, 67, 0, 0, 0, 67, 0, 0, 0, 42, 0, 0, 0, 87, 0, 0, 0, 76, 0, 0, 0, 76, 0, 0, 0, 76, 0, 0, 0, 76, 0, 0, 0, 80, 0, 0, 0, 80, 0, 0, 0, 80, 0, 0, 0, 80, 0, 0, 0, 72, 0, 0, 0, 72, 0, 0, 0, 81, 0, 0, 0, 81, 0, 0, 0, 82, 0, 0, 0, 82, 0, 0, 0, 82, 0, 0, 0, 82, 0, 0, 0, 73, 0, 0, 0, 73, 0, 0, 0, 73, 0, 0, 0, 77, 0, 0, 0, 84, 0, 0, 0, 84, 0, 0, 0, 84, 0, 0, 0, 84, 0, 0, 0, 78, 0, 0, 0, 78, 0, 0, 0, 75, 0, 0, 0, 75, 0, 0, 0, 83, 0, 0, 0, 83, 0, 0, 0, 82, 0, 0, 0, 82, 0, 0, 0, 86, 0, 0, 0, 86, 0, 0, 0, 86, 0, 0, 0, 86, 0, 0, 0, 65, 0, 0, 0, 65, 0, 0, 0, 65, 0, 0, 0, 65, 0, 0, 0, 68, 0, 0, 0, 68, 0, 0, 0, 69, 0, 0, 0, 69, 0, 0, 0, 71, 0, 0, 0, 71, 0, 0, 0, 71, 0, 0, 0, 71};
.const .align 4 .b8 QRDR_MUTATIONS[640] = {103, 121, 114, 65, 0, 0, 0, 0, 83, 0, 0, 0, 83, 76, 0, 0, 102, 102, 102, 63, 103, 121, 114, 65, 0, 0, 0, 0, 83, 0, 0, 0, 83, 70, 0, 0, 51, 51, 115, 63, 103, 121, 114, 65, 0, 0, 0, 0, 87, 0, 0, 0, 68, 78, 0, 0, 51, 51, 51, 63, 112, 97, 114, 67, 0, 0, 0, 0, 80, 0, 0, 0, 83, 73, 0, 0, 154, 153, 25, 63, 112, 97, 114, 67, 0, 0, 0, 0, 84, 0, 0, 0, 69, 86, 0, 0, 205, 204, 204, 62, 103, 121, 114, 65, 0, 0, 0, 0, 83, 0, 0, 0, 84, 73, 0, 0, 102, 102, 102, 63, 112, 97, 114, 67, 0, 0, 0, 0, 87, 0, 0, 0, 83, 76, 0, 0, 51, 51, 51, 63, 103, 114, 108, 65, 0, 0, 0, 0, 80, 0, 0, 0, 83, 70, 0, 0, 102, 102, 102, 63, 103, 121, 114, 65, 0, 0, 0, 0, 82, 0, 0, 0, 84, 73, 0, 0, 51, 51, 115, 63};
// _ZZ23detect_mutations_kernel13SequenceBatchP14MutationResultPiiE14shared_results has been demoted
// _ZZ23detect_mutations_kernel13SequenceBatchP14MutationResultPiiE12shared_count has been demoted
.global .align 1 .b8 $str[5] = {103, 121, 114, 65};
.global .align 1 .b8 $str$1[7] = {65, 84, 71, 71, 65, 84};
.global .align 1 .b8 $str$2[5] = {112, 97, 114, 67};
.global .align 1 .b8 $str$3[7] = {65, 84, 71, 71, 65, 71};

.visible .entry _Z23detect_mutations_kernel13SequenceBatchP14MutationResultPii(
	.param .align 8 .b8 _Z23detect_mutations_kernel13SequenceBatchP14MutationResultPii_param_0[32],
	.param .u64 .ptr .align 1 _Z23detect_mutations_kernel13SequenceBatchP14MutationResultPii_param_1,
	.param .u64 .ptr .align 1 _Z23detect_mutations_kernel13SequenceBatchP14MutationResultPii_param_2,
	.param .u32 _Z23detect_mutations_kernel13SequenceBatchP14MutationResultPii_param_3
)
{
	.reg .pred 	%p<92>;
	.reg .b16 	%rs<92>;
	.reg .b32 	%r<128>;
	.reg .b32 	%f<3>;
	.reg .b64 	%rd<108>;
	// demoted variable
	.shared .align 4 .b8 _ZZ23detect_mutations_kernel13SequenceBatchP14MutationResultPiiE14shared_results[7168];
	// demoted variable
	.shared .align 4 .u32 _ZZ23detect_mutations_kernel13SequenceBatchP14MutationResultPiiE12shared_count;
	ld.param.u64 	%rd2, [_Z23detect_mutations_kernel13SequenceBatchP14MutationResultPii_param_0];
	ld.param.u64 	%rd3, [_Z23detect_mutations_kernel13SequenceBatchP14MutationResultPii_param_0+8];
	ld.param.u64 	%rd4, [_Z23detect_mutations_kernel13SequenceBatchP14MutationResultPii_param_0+16];
	ld.param.u32 	%r1, [_Z23detect_mutations_kernel13SequenceBatchP14MutationResultPii_param_0+24];
	ld.param.u64 	%rd29, [_Z23detect_mutations_kernel13SequenceBatchP14MutationResultPii_param_1];
	ld.param.u64 	%rd28, [_Z23detect_mutations_kernel13SequenceBatchP14MutationResultPii_param_2];
	ld.param.u32 	%r51, [_Z23detect_mutations_kernel13SequenceBatchP14MutationResultPii_param_3];
	cvta.to.global.u64 	%rd1, %rd29;
	mov.u32 	%r52, %ctaid.x;
	mov.u32 	%r53, %ntid.x;
	mov.u32 	%r2, %tid.x;
	mad.lo.s32 	%r3, %r52, %r53, %r2;
	setp.ne.s32 	%p1, %r2, 0;
	@%p1 bra 	$L__BB0_2;
	mov.b32 	%r54, 0;
	st.shared.u32 	[_ZZ23detect_mutations_kernel13SequenceBatchP14MutationResultPiiE12shared_count], %r54;
$L__BB0_2:
	bar.sync 	0;
	setp.ge.s32 	%p2, %r3, %r1;
	@%p2 bra 	$L__BB0_118;
	cvta.to.global.u64 	%rd30, %rd3;
	mul.wide.s32 	%rd31, %r3, 4;
	add.s64 	%rd32, %rd30, %rd31;
	ld.global.s32 	%rd33, [%rd32];
	cvta.to.global.u64 	%rd34, %rd4;
	add.s64 	%rd35, %rd34, %rd31;
	ld.global.u32 	%r4, [%rd35];
	cvta.to.global.u64 	%rd36, %rd2;
	add.s64 	%rd5, %rd36, %rd33;
	ld.const.u32 	%r55, [QRDR_MUTATIONS+8];
	setp.eq.s32 	%p3, %r55, 0;
	@%p3 bra 	$L__BB0_110;
	add.s32 	%r5, %r4, -3;
	add.s32 	%r6, %r4, -5;
	mov.b64 	%rd98, 0;
	mov.u64 	%rd39, QRDR_MUTATIONS;
	mov.u64 	%rd38, $str;
$L__BB0_5:
	mad.lo.s64 	%rd7, %rd98, 20, %rd39;
	ld.const.u8 	%rs88, [%rd7];
	setp.eq.s16 	%p4, %rs88, 0;
	mov.b16 	%rs25, 0;
	mov.u16 	%rs86, %rs25;
	mov.u64 	%rd101, %rd38;
	@%p4 bra 	$L__BB0_9;
	mov.u64 	%rd101, $str;
	mov.u16 	%rs85, %rs88;
	mov.u64 	%rd100, %rd7;
$L__BB0_7:
	ld.global.nc.u8 	%rs26, [%rd101];
	cvt.u16.u8 	%rs27, %rs26;
	setp.ne.s16 	%p5, %rs85, %rs27;
	mov.u16 	%rs86, %rs85;
	@%p5 bra 	$L__BB0_9;
	add.s64 	%rd10, %rd100, 1;
	add.s64 	%rd101, %rd101, 1;
	ld.const.u8 	%rs85, [%rd100+1];
	setp.ne.s16 	%p6, %rs85, 0;
	mov.u64 	%rd100, %rd10;
	mov.u16 	%rs86, %rs25;
	@%p6 bra 	$L__BB0_7;
$L__BB0_9:
	ld.global.nc.u8 	%rs30, [%rd101];
	cvt.u16.u8 	%rs31, %rs30;
	and.b16  	%rs32, %rs86, 255;
	setp.eq.s16 	%p7, %rs32, %rs31;
	@%p7 bra 	$L__BB0_16;
	setp.eq.s16 	%p8, %rs88, 0;
	mov.u64 	%rd105, $str$2;
	mov.b16 	%rs33, 0;
	mov.u16 	%rs89, %rs33;
	@%p8 bra 	$L__BB0_14;
	mov.u64 	%rd105, $str$2;
	mov.u64 	%rd104, %rd7;
$L__BB0_12:
	ld.global.nc.u8 	%rs34, [%rd105];
	cvt.u16.u8 	%rs35, %rs34;
	setp.ne.s16 	%p9, %rs88, %rs35;
	mov.u16 	%rs89, %rs88;
	@%p9 bra 	$L__BB0_14;
	add.s64 	%rd17, %rd104, 1;
	add.s64 	%rd105, %rd105, 1;
	ld.const.u8 	%rs88, [%rd104+1];
	setp.ne.s16 	%p10, %rs88, 0;
	mov.u64 	%rd104, %rd17;
	mov.u16 	%rs89, %rs33;
	@%p10 bra 	$L__BB0_12;
$L__BB0_14:
	setp.lt.s32 	%p11, %r4, 6;
	ld.global.nc.u8 	%rs38, [%rd105];
	cvt.u16.u8 	%rs39, %rs38;
	and.b16  	%rs40, %rs89, 255;
	setp.ne.s16 	%p12, %rs40, %rs39;
	or.pred  	%p13, %p12, %p11;
	@%p13 bra 	$L__BB0_109;
	mov.b32 	%r114, 0;
	bra.uni 	$L__BB0_39;
$L__BB0_16:
	setp.lt.s32 	%p28, %r4, 6;
	@%p28 bra 	$L__BB0_109;
	mov.b32 	%r113, 0;
	bra.uni 	$L__BB0_19;
$L__BB0_18:
	add.s32 	%r113, %r113, 1;
	setp.eq.s32 	%p42, %r113, %r6;
	@%p42 bra 	$L__BB0_109;
$L__BB0_19:
	cvt.u64.u32 	%rd67, %r113;
	add.s64 	%rd13, %rd5, %rd67;
	ld.global.u8 	%rs56, [%rd13];
	mov.u64 	%rd102, $str$1;
	mov.b16 	%rs87, 0;
	setp.eq.s16 	%p29, %rs56, 0;
	@%p29 bra 	$L__BB0_37;
	setp.ne.s16 	%p30, %rs56, 65;
	@%p30 bra 	$L__BB0_32;
	ld.global.u8 	%rs58, [%rd13+1];
	mov.u64 	%rd69, $str$1;
	add.s64 	%rd102, %rd69, 1;
	setp.eq.s16 	%p31, %rs58, 0;
	@%p31 bra 	$L__BB0_37;
	setp.ne.s16 	%p32, %rs58, 84;
	@%p32 bra 	$L__BB0_33;
	ld.global.u8 	%rs60, [%rd13+2];
	add.s64 	%rd102, %rd69, 2;
	setp.eq.s16 	%p33, %rs60, 0;
	@%p33 bra 	$L__BB0_37;
	setp.ne.s16 	%p34, %rs60, 71;
	@%p34 bra 	$L__BB0_34;
	ld.global.u8 	%rs62, [%rd13+3];
	add.s64 	%rd102, %rd69, 3;
	setp.eq.s16 	%p35, %rs62, 0;
	@%p35 bra 	$L__BB0_37;
	setp.ne.s16 	%p36, %rs62, 71;
	@%p36 bra 	$L__BB0_35;
	ld.global.u8 	%rs64, [%rd13+4];
	add.s64 	%rd102, %rd69, 4;
	setp.eq.s16 	%p37, %rs64, 0;
	@%p37 bra 	$L__BB0_37;
	setp.ne.s16 	%p38, %rs64, 65;
	@%p38 bra 	$L__BB0_36;
	ld.global.u8 	%rs66, [%rd13+5];
	add.s64 	%rd102, %rd69, 5;
	setp.eq.s16 	%p39, %rs66, 0;
	@%p39 bra 	$L__BB0_37;
	setp.eq.s16 	%p40, %rs66, 84;
	@%p40 bra 	$L__BB0_58;
	mov.u16 	%rs87, %rs66;
	bra.uni 	$L__BB0_37;
$L__BB0_32:
	mov.u16 	%rs87, %rs56;
	bra.uni 	$L__BB0_37;
$L__BB0_33:
	mov.u16 	%rs87, %rs58;
	bra.uni 	$L__BB0_37;
$L__BB0_34:
	mov.u16 	%rs87, %rs60;
	bra.uni 	$L__BB0_37;
$L__BB0_35:
	mov.u16 	%rs87, %rs62;
	bra.uni 	$L__BB0_37;
$L__BB0_36:
	mov.u16 	%rs87, %rs64;
$L__BB0_37:
	ld.global.nc.u8 	%rs67, [%rd102];
	cvt.u16.u8 	%rs68, %rs67;
	setp.eq.s16 	%p41, %rs87, %rs68;
	@%p41 bra 	$L__BB0_58;
	bra.uni 	$L__BB0_18;
$L__BB0_38:
	add.s32 	%r114, %r114, 1;
	setp.eq.s32 	%p27, %r114, %r6;
	@%p27 bra 	$L__BB0_109;
$L__BB0_39:
	cvt.u64.u32 	%rd44, %r114;
	add.s64 	%rd20, %rd5, %rd44;
	ld.global.u8 	%rs42, [%rd20];
	mov.u64 	%rd106, $str$3;
	mov.b16 	%rs90, 0;
	setp.eq.s16 	%p14, %rs42, 0;
	@%p14 bra 	$L__BB0_57;
	setp.ne.s16 	%p15, %rs42, 65;
	@%p15 bra 	$L__BB0_52;
	ld.global.u8 	%rs44, [%rd20+1];
	mov.u64 	%rd46, $str$3;
	add.s64 	%rd106, %rd46, 1;
	setp.eq.s16 	%p16, %rs44, 0;
	@%p16 bra 	$L__BB0_57;
	setp.ne.s16 	%p17, %rs44, 84;
	@%p17 bra 	$L__BB0_53;
	ld.global.u8 	%rs46, [%rd20+2];
	add.s64 	%rd106, %rd46, 2;
	setp.eq.s16 	%p18, %rs46, 0;
	@%p18 bra 	$L__BB0_57;
	setp.ne.s16 	%p19, %rs46, 71;
	@%p19 bra 	$L__BB0_54;
	ld.global.u8 	%rs48, [%rd20+3];
	add.s64 	%rd106, %rd46, 3;
	setp.eq.s16 	%p20, %rs48, 0;
	@%p20 bra 	$L__BB0_57;
	setp.ne.s16 	%p21, %rs48, 71;
	@%p21 bra 	$L__BB0_55;
	ld.global.u8 	%rs50, [%rd20+4];
	add.s64 	%rd106, %rd46, 4;
	setp.eq.s16 	%p22, %rs50, 0;
	@%p22 bra 	$L__BB0_57;
	setp.ne.s16 	%p23, %rs50, 65;
	@%p23 bra 	$L__BB0_56;
	ld.global.u8 	%rs52, [%rd20+5];
	add.s64 	%rd106, %rd46, 5;
	setp.eq.s16 	%p24, %rs52, 0;
	@%p24 bra 	$L__BB0_57;
	setp.eq.s16 	%p25, %rs52, 71;
	@%p25 bra 	$L__BB0_58;
	mov.u16 	%rs90, %rs52;
	bra.uni 	$L__BB0_57;
$L__BB0_52:
	mov.u16 	%rs90, %rs42;
	bra.uni 	$L__BB0_57;
$L__BB0_53:
	mov.u16 	%rs90, %rs44;
	bra.uni 	$L__BB0_57;
$L__BB0_54:
	mov.u16 	%rs90, %rs46;
	bra.uni 	$L__BB0_57;
$L__BB0_55:
	mov.u16 	%rs90, %rs48;
	bra.uni 	$L__BB0_57;
$L__BB0_56:
	mov.u16 	%rs90, %rs50;
$L__BB0_57:
	ld.global.nc.u8 	%rs53, [%rd106];
	cvt.u16.u8 	%rs54, %rs53;
	setp.ne.s16 	%p26, %rs90, %rs54;
	@%p26 bra 	$L__BB0_38;
$L__BB0_58:
	setp.lt.s32 	%p43, %r4, 3;
	@%p43 bra 	$L__BB0_109;
	ld.const.u8 	%rs22, [%rd7+13];
	mov.b32 	%r116, 0;
	mov.b32 	%r115, 3;
$L__BB0_60:
	mov.u32 	%r12, %r116;
	mov.u32 	%r116, %r115;
	cvt.u64.u32 	%rd89, %r12;
	add.s64 	%rd22, %rd5, %rd89;
	ld.global.u8 	%rs70, [%rd22];
	mov.b32 	%r117, 0;
	mov.b16 	%rs91, 88;
	setp.gt.s16 	%p44, %rs70, 96;
	@%p44 bra 	$L__BB0_65;
	setp.gt.s16 	%p50, %rs70, 83;
	@%p50 bra 	$L__BB0_72;
	setp.eq.s16 	%p52, %rs70, 65;
	@%p52 bra 	$L__BB0_74;
	setp.eq.s16 	%p53, %rs70, 67;
	@%p53 bra 	$L__BB0_71;
	setp.eq.s16 	%p54, %rs70, 71;
	@%p54 bra 	$L__BB0_69;
	bra.uni 	$L__BB0_103;
$L__BB0_65:
	setp.gt.s16 	%p45, %rs70, 115;
	@%p45 bra 	$L__BB0_70;
	setp.eq.s16 	%p47, %rs70, 97;
	@%p47 bra 	$L__BB0_74;
	setp.eq.s16 	%p48, %rs70, 99;
	@%p48 bra 	$L__BB0_71;
	setp.eq.s16 	%p49, %rs70, 103;
	@%p49 bra 	$L__BB0_69;
	bra.uni 	$L__BB0_103;
$L__BB0_69:
	mov.b32 	%r117, 8;
	bra.uni 	$L__BB0_74;
$L__BB0_70:
	add.s16 	%rs71, %rs70, -116;
	setp.lt.u16 	%p46, %rs71, 2;
	@%p46 bra 	$L__BB0_73;
	bra.uni 	$L__BB0_103;
$L__BB0_71:
	mov.b32 	%r117, 4;
	bra.uni 	$L__BB0_74;
$L__BB0_72:
	add.s16 	%rs72, %rs70, -84;
	setp.lt.u16 	%p51, %rs72, 2;
	@%p51 bra 	$L__BB0_73;
	bra.uni 	$L__BB0_103;
$L__BB0_73:
	mov.b32 	%r117, 12;
$L__BB0_74:
	ld.global.u8 	%rs74, [%rd22+1];
	setp.gt.s16 	%p55, %rs74, 96;
	@%p55 bra 	$L__BB0_80;
	setp.gt.s16 	%p61, %rs74, 83;
	@%p61 bra 	$L__BB0_79;
	setp.eq.s16 	%p63, %rs74, 65;
	@%p63 bra 	$L__BB0_88;
	setp.eq.s16 	%p64, %rs74, 67;
	@%p64 bra 	$L__BB0_87;
	setp.eq.s16 	%p65, %rs74, 71;
	@%p65 bra 	$L__BB0_84;
	bra.uni 	$L__BB0_103;
$L__BB0_79:
	add.s16 	%rs76, %rs74, -84;
	setp.lt.u16 	%p62, %rs76, 2;
	@%p62 bra 	$L__BB0_86;
	bra.uni 	$L__BB0_103;
$L__BB0_80:
	setp.gt.s16 	%p56, %rs74, 115;
	@%p56 bra 	$L__BB0_85;
	setp.eq.s16 	%p58, %rs74, 97;
	@%p58 bra 	$L__BB0_88;
	setp.eq.s16 	%p59, %rs74, 99;
	@%p59 bra 	$L__BB0_87;
	setp.eq.s16 	%p60, %rs74, 103;
	@%p60 bra 	$L__BB0_84;
	bra.uni 	$L__BB0_103;
$L__BB0_84:
	add.s32 	%r117, %r117, 2;
	bra.uni 	$L__BB0_88;
$L__BB0_85:
	add.s16 	%rs75, %rs74, -116;
	setp.gt.u16 	%p57, %rs75, 1;
	@%p57 bra 	$L__BB0_103;
$L__BB0_86:
	add.s32 	%r117, %r117, 3;
	bra.uni 	$L__BB0_88;
$L__BB0_87:
	add.s32 	%r117, %r117, 1;
$L__BB0_88:
	shl.b32 	%r119, %r117, 2;
	ld.global.u8 	%rs78, [%rd22+2];
	setp.gt.s16 	%p66, %rs78, 96;
	@%p66 bra 	$L__BB0_94;
	setp.gt.s16 	%p72, %rs78, 83;
	@%p72 bra 	$L__BB0_93;
	setp.eq.s16 	%p74, %rs78, 65;
	@%p74 bra 	$L__BB0_102;
	setp.eq.s16 	%p75, %rs78, 67;
	@%p75 bra 	$L__BB0_101;
	setp.eq.s16 	%p76, %rs78, 71;
	@%p76 bra 	$L__BB0_98;
	bra.uni 	$L__BB0_103;
$L__BB0_93:
	add.s16 	%rs80, %rs78, -84;
	setp.lt.u16 	%p73, %rs80, 2;
	@%p73 bra 	$L__BB0_100;
	bra.uni 	$L__BB0_103;
$L__BB0_94:
	setp.gt.s16 	%p67, %rs78, 115;
	@%p67 bra 	$L__BB0_99;
	setp.eq.s16 	%p69, %rs78, 97;
	@%p69 bra 	$L__BB0_102;
	setp.eq.s16 	%p70, %rs78, 99;
	@%p70 bra 	$L__BB0_101;
	setp.eq.s16 	%p71, %rs78, 103;
	@%p71 bra 	$L__BB0_98;
	bra.uni 	$L__BB0_103;
$L__BB0_98:
	add.s32 	%r119, %r119, 2;
	bra.uni 	$L__BB0_102;
$L__BB0_99:
	add.s16 	%rs79, %rs78, -116;
	setp.gt.u16 	%p68, %rs79, 1;
	@%p68 bra 	$L__BB0_103;
$L__BB0_100:
	add.s32 	%r119, %r119, 3;
	bra.uni 	$L__BB0_102;
$L__BB0_101:
	add.s32 	%r119, %r119, 1;
$L__BB0_102:
	mul.wide.u32 	%rd90, %r119, 4;
	mov.u64 	%rd91, GENETIC_CODE;
	add.s64 	%rd92, %rd91, %rd90;
	ld.const.u8 	%rs91, [%rd92];
$L__BB0_103:
	and.b16  	%rs82, %rs91, 255;
	setp.ne.s16 	%p77, %rs82, %rs22;
	@%p77 bra 	$L__BB0_108;
	atom.shared.add.u32 	%r23, [_ZZ23detect_mutations_kernel13SequenceBatchP14MutationResultPiiE12shared_count], 1;
	setp.gt.s32 	%p78, %r23, 255;
	@%p78 bra 	$L__BB0_108;
	mov.u32 	%r64, _ZZ23detect_mutations_kernel13SequenceBatchP14MutationResultPiiE14shared_results;
	mad.lo.s32 	%r24, %r23, 28, %r64;
	st.shared.u32 	[%r24], %r3;
	add.s32 	%r120, %r24, 4;
	mov.u64 	%rd107, %rd7;
$L__BB0_106:
	add.s64 	%rd24, %rd107, 1;
	ld.const.u8 	%rs83, [%rd107];
	add.s32 	%r27, %r120, 1;
	st.shared.u8 	[%r120], %rs83;
	setp.ne.s16 	%p79, %rs83, 0;
	mov.u64 	%rd107, %rd24;
	mov.u32 	%r120, %r27;
	@%p79 bra 	$L__BB0_106;
	ld.const.u32 	%r65, [%rd7+8];
	st.shared.u32 	[%r24+12], %r65;
	ld.const.u8 	%rs84, [%rd7+12];
	st.shared.v2.u8 	[%r24+16], {%rs84, %rs22};
	ld.const.f32 	%f1, [%rd7+16];
	mul.f32 	%f2, %f1, 0f3F666666;
	st.shared.f32 	[%r24+20], %f2;
	st.shared.u32 	[%r24+24], %r12;
$L__BB0_108:
	setp.le.s32 	%p80, %r116, %r5;
	add.s32 	%r115, %r116, 3;
	setp.le.s32 	%p81, %r115, %r4;
	and.pred  	%p82, %p80, %p81;
	@%p82 bra 	$L__BB0_60;
$L__BB0_109:
	add.s64 	%rd98, %rd98, 1;
	ld.const.u32 	%r66, [%rd7+28];
	setp.ne.s32 	%p83, %r66, 0;
	@%p83 bra 	$L__BB0_5;
$L__BB0_110:
	setp.ne.s32 	%p84, %r2, 0;
	bar.sync 	0;
	ld.shared.u32 	%r67, [_ZZ23detect_mutations_kernel13SequenceBatchP14MutationResultPiiE12shared_count];
	setp.lt.s32 	%p85, %r67, 1;
	or.pred  	%p86, %p84, %p85;
	@%p86 bra 	$L__BB0_118;
	cvta.to.global.u64 	%rd93, %rd28;
	atom.global.add.u32 	%r68, [%rd93], %r67;
	setp.ge.s32 	%p87, %r68, %r51;
	@%p87 bra 	$L__BB0_118;
	not.b32 	%r70, %r68;
	add.s32 	%r71, %r51, %r70;
	add.s32 	%r72, %r67, -1;
	min.u32 	%r73, %r71, %r72;
	add.s32 	%r31, %r73, 1;
	and.b32  	%r32, %r31, 3;
	setp.lt.u32 	%p88, %r73, 3;
	mov.b32 	%r124, 0;
	@%p88 bra 	$L__BB0_115;
	and.b32  	%r124, %r31, -4;
	neg.s32 	%r123, %r124;
	mov.u32 	%r75, _ZZ23detect_mutations_kernel13SequenceBatchP14MutationResultPiiE14shared_results;
	add.s32 	%r122, %r75, 56;
	add.s64 	%rd26, %rd1, 56;
	mov.u32 	%r121, %r68;
$L__BB0_114:
	mul.wide.s32 	%rd94, %r121, 28;
	add.s64 	%rd95, %rd26, %rd94;
	ld.shared.u32 	%r76, [%r122+-56];
	ld.shared.u32 	%r77, [%r122+-52];
	ld.shared.u32 	%r78, [%r122+-48];
	ld.shared.u32 	%r79, [%r122+-44];
	.pragma "used_bytes_mask 3";
	ld.shared.u32 	%r80, [%r122+-40];
	ld.shared.u32 	%r81, [%r122+-36];
	ld.shared.u32 	%r82, [%r122+-32];
	st.global.u32 	[%rd95+-56], %r76;
	st.global.u32 	[%rd95+-52], %r77;
	st.global.u32 	[%rd95+-48], %r78;
	st.global.u32 	[%rd95+-44], %r79;
	st.global.u32 	[%rd95+-40], %r80;
	st.global.u32 	[%rd95+-36], %r81;
	st.global.u32 	[%rd95+-32], %r82;
	ld.shared.u32 	%r83, [%r122+-28];
	ld.shared.u32 	%r84, [%r122+-24];
	ld.shared.u32 	%r85, [%r122+-20];
	ld.shared.u32 	%r86, [%r122+-16];
	.pragma "used_bytes_mask 3";
	ld.shared.u32 	%r87, [%r122+-12];
	ld.shared.u32 	%r88, [%r122+-8];
	ld.shared.u32 	%r89, [%r122+-4];
	st.global.u32 	[%rd95+-28], %r83;
	st.global.u32 	[%rd95+-24], %r84;
	st.global.u32 	[%rd95+-20], %r85;
	st.global.u32 	[%rd95+-16], %r86;
	st.global.u32 	[%rd95+-12], %r87;
	st.global.u32 	[%rd95+-8], %r88;
	st.global.u32 	[%rd95+-4], %r89;
	ld.shared.u32 	%r90, [%r122];
	ld.shared.u32 	%r91, [%r122+4];
	ld.shared.u32 	%r92, [%r122+8];
	ld.shared.u32 	%r93, [%r122+12];
	.pragma "used_bytes_mask 3";
	ld.shared.u32 	%r94, [%r122+16];
	ld.shared.u32 	%r95, [%r122+20];
	ld.shared.u32 	%r96, [%r122+24];
	st.global.u32 	[%rd95], %r90;
	st.global.u32 	[%rd95+4], %r91;
	st.global.u32 	[%rd95+8], %r92;
	st.global.u32 	[%rd95+12], %r93;
	st.global.u32 	[%rd95+16], %r94;
	st.global.u32 	[%rd95+20], %r95;
	st.global.u32 	[%rd95+24], %r96;
	ld.shared.u32 	%r97, [%r122+28];
	ld.shared.u32 	%r98, [%r122+32];
	ld.shared.u32 	%r99, [%r122+36];
	ld.shared.u32 	%r100, [%r122+40];
	.pragma "used_bytes_mask 3";
	ld.shared.u32 	%r101, [%r122+44];
	ld.shared.u32 	%r102, [%r122+48];
	ld.shared.u32 	%r103, [%r122+52];
	st.global.u32 	[%rd95+28], %r97;
	st.global.u32 	[%rd95+32], %r98;
	st.global.u32 	[%rd95+36], %r99;
	st.global.u32 	[%rd95+40], %r100;
	st.global.u32 	[%rd95+44], %r101;
	st.global.u32 	[%rd95+48], %r102;
	st.global.u32 	[%rd95+52], %r103;
	add.s32 	%r123, %r123, 4;
	add.s32 	%r122, %r122, 112;
	add.s32 	%r121, %r121, 4;
	setp.ne.s32 	%p89, %r123, 0;
	@%p89 bra 	$L__BB0_114;
$L__BB0_115:
	setp.eq.s32 	%p90, %r32, 0;
	@%p90 bra 	$L__BB0_118;
	neg.s32 	%r127, %r32;
	add.s64 	%rd27, %rd1, 12;
	add.s32 	%r126, %r68, %r124;
	mov.u32 	%r104, _ZZ23detect_mutations_kernel13SequenceBatchP14MutationResultPiiE14shared_results;
	mad.lo.s32 	%r105, %r124, 28, %r104;
	add.s32 	%r125, %r105, 12;
$L__BB0_117:
	.pragma "nounroll";
	mul.wide.s32 	%rd96, %r126, 28;
	add.s64 	%rd97, %rd27, %rd96;
	ld.shared.u32 	%r106, [%r125+-12];
	ld.shared.u32 	%r107, [%r125+-8];
	ld.shared.u32 	%r108, [%r125+-4];
	ld.shared.u32 	%r109, [%r125];
	.pragma "used_bytes_mask 3";
	ld.shared.u32 	%r110, [%r125+4];
	ld.shared.u32 	%r111, [%r125+8];
	ld.shared.u32 	%r112, [%r125+12];
	st.global.u32 	[%rd97+-12], %r106;
	st.global.u32 	[%rd97+-8], %r107;
	st.global.u32 	[%rd97+-4], %r108;
	st.global.u32 	[%rd97], %r109;
	st.global.u32 	[%rd97+4], %r110;
	st.global.u32 	[%rd97+8], %r111;
	st.global.u32 	[%rd97+12], %r112;
	add.s32 	%r127, %r127, 1;
	setp.ne.s32 	%p91, %r127, 0;
	add.s32 	%r126, %r126, 1;
	add.s32 	%r125, %r125, 28;
	@%p91 bra 	$L__BB0_117;
$L__BB0_118:
	ret;

}
	// .globl	_Z21classify_reads_kernel13SequenceBatchPiPf
.visible .entry _Z21classify_reads_kernel13SequenceBatchPiPf(
	.param .align 8 .b8 _Z21classify_reads_kernel13SequenceBatchPiPf_param_0[32],
	.param .u64 .ptr .align 1 _Z21classify_reads_kernel13SequenceBatchPiPf_param_1,
	.param .u64 .ptr .align 1 _Z21classify_reads_kernel13SequenceBatchPiPf_param_2
)
{
	.reg .pred 	%p<45>;
	.reg .b16 	%rs<58>;
	.reg .b32 	%r<23>;
	.reg .b32 	%f<2>;
	.reg .b64 	%rd<70>;

	ld.param.u64 	%rd10, [_Z21classify_reads_kernel13SequenceBatchPiPf_param_0+16];
	ld.param.u64 	%rd9, [_Z21classify_reads_kernel13SequenceBatchPiPf_param_0+8];
	ld.param.u64 	%rd8, [_Z21classify_reads_kernel13SequenceBatchPiPf_param_0];
	ld.param.v2.u32 	{%r9, %r10}, [_Z21classify_reads_kernel13SequenceBatchPiPf_param_0+24];
	ld.param.u64 	%rd11, [_Z21classify_reads_kernel13SequenceBatchPiPf_param_1];
	ld.param.u64 	%rd12, [_Z21classify_reads_kernel13SequenceBatchPiPf_param_2];
	mov.u32 	%r11, %ctaid.x;
	mov.u32 	%r12, %ntid.x;
	mov.u32 	%r13, %tid.x;
	mad.lo.s32 	%r1, %r11, %r12, %r13;
	setp.ge.s32 	%p3, %r1, %r9;
	@%p3 bra 	$L__BB1_46;
	cvta.to.global.u64 	%rd13, %rd11;
	cvta.to.global.u64 	%rd14, %rd12;
	cvta.to.global.u64 	%rd15, %rd10;
	cvta.to.global.u64 	%rd16, %rd9;
	cvta.to.global.u64 	%rd17, %rd8;
	mul.wide.s32 	%rd18, %r1, 4;
	add.s64 	%rd19, %rd16, %rd18;
	ld.global.s32 	%rd20, [%rd19];
	add.s64 	%rd21, %rd15, %rd18;
	ld.global.u32 	%r2, [%rd21];
	add.s64 	%rd1, %rd17, %rd20;
	add.s64 	%rd2, %rd13, %rd18;
	mov.b32 	%r14, -1;
	st.global.u32 	[%rd2], %r14;
	add.s64 	%rd3, %rd14, %rd18;
	mov.b32 	%r15, 0;
	st.global.u32 	[%rd3], %r15;
	setp.lt.s32 	%p5, %r2, 6;
	mov.b16 	%rs55, 0;
	mov.pred 	%p4, -1;
	mov.pred 	%p43, %p4;
	@%p5 bra 	$L__BB1_23;
	add.s32 	%r3, %r2, -6;
	mov.b32 	%r21, 0;
	mov.u64 	%rd22, $str$1;
	bra.uni 	$L__BB1_4;
$L__BB1_3:
	add.s32 	%r4, %r21, 1;
	setp.eq.s32 	%p22, %r21, %r3;
	mov.b16 	%rs55, 0;
	mov.u32 	%r21, %r4;
	mov.pred 	%p43, %p4;
	@%p22 bra 	$L__BB1_23;
$L__BB1_4:
	cvt.u64.u32 	%rd23, %r21;
	add.s64 	%rd4, %rd1, %rd23;
	ld.global.u8 	%rs19, [%rd4];
	mov.b16 	%rs54, 0;
	setp.eq.s16 	%p6, %rs19, 0;
	mov.u64 	%rd68, %rd22;
	@%p6 bra 	$L__BB1_22;
	setp.ne.s16 	%p7, %rs19, 65;
	@%p7 bra 	$L__BB1_17;
	ld.global.u8 	%rs21, [%rd4+1];
	mov.u64 	%rd25, $str$1;
	add.s64 	%rd68, %rd25, 1;
	setp.eq.s16 	%p8, %rs21, 0;
	@%p8 bra 	$L__BB1_22;
	setp.ne.s16 	%p9, %rs21, 84;
	@%p9 bra 	$L__BB1_18;
	ld.global.u8 	%rs23, [%rd4+2];
	add.s64 	%rd68, %rd25, 2;
	setp.eq.s16 	%p10, %rs23, 0;
	@%p10 bra 	$L__BB1_22;
	setp.ne.s16 	%p11, %rs23, 71;
	@%p11 bra 	$L__BB1_19;
	ld.global.u8 	%rs25, [%rd4+3];
	add.s64 	%rd68, %rd25, 3;
	setp.eq.s16 	%p12, %rs25, 0;
	@%p12 bra 	$L__BB1_22;
	setp.ne.s16 	%p13, %rs25, 71;
	@%p13 bra 	$L__BB1_20;
	ld.global.u8 	%rs27, [%rd4+4];
	add.s64 	%rd68, %rd25, 4;
	setp.eq.s16 	%p14, %rs27, 0;
	@%p14 bra 	$L__BB1_22;
	setp.ne.s16 	%p15, %rs27, 65;
	@%p15 bra 	$L__BB1_21;
	ld.global.u8 	%rs30, [%rd4+5];
	add.s64 	%rd68, %rd25, 5;
	mov.b16 	%rs55, 1;
	mov.pred 	%p43, 0;
	setp.eq.s16 	%p17, %rs30, 0;
	@%p17 bra 	$L__BB1_22;
	setp.eq.s16 	%p18, %rs30, 84;
	@%p18 bra 	$L__BB1_23;
	mov.u16 	%rs54, %rs30;
	bra.uni 	$L__BB1_22;
$L__BB1_17:
	mov.u16 	%rs54, %rs19;
	mov.u64 	%rd68, %rd22;
	bra.uni 	$L__BB1_22;
$L__BB1_18:
	mov.u16 	%rs54, %rs21;
	bra.uni 	$L__BB1_22;
$L__BB1_19:
	mov.u16 	%rs54, %rs23;
	bra.uni 	$L__BB1_22;
$L__BB1_20:
	mov.u16 	%rs54, %rs25;
	bra.uni 	$L__BB1_22;
$L__BB1_21:
	mov.u16 	%rs54, %rs27;
$L__BB1_22:
	ld.global.nc.u8 	%rs32, [%rd68];
	cvt.u16.u8 	%rs33, %rs32;
	setp.ne.s16 	%p20, %rs54, %rs33;
	mov.b16 	%rs55, 1;
	mov.pred 	%p43, 0;
	@%p20 bra 	$L__BB1_3;
$L__BB1_23:
	setp.lt.s32 	%p24, %r2, 6;
	mov.b16 	%rs57, 0;
	mov.pred 	%p23, -1;
	mov.pred 	%p44, %p23;
	@%p24 bra 	$L__BB1_45;
	add.s32 	%r6, %r2, -6;
	mov.b32 	%r22, 0;
	mov.u64 	%rd45, $str$3;
	add.s64 	%rd47, %rd45, 1;
	add.s64 	%rd49, %rd45, 2;
	add.s64 	%rd51, %rd45, 3;
	add.s64 	%rd53, %rd45, 4;
	bra.uni 	$L__BB1_26;
$L__BB1_25:
	add.s32 	%r7, %r22, 1;
	setp.eq.s32 	%p41, %r22, %r6;
	mov.b16 	%rs57, 0;
	mov.u32 	%r22, %r7;
	mov.pred 	%p44, %p23;
	@%p41 bra 	$L__BB1_45;
$L__BB1_26:
	cvt.u64.u32 	%rd46, %r22;
	add.s64 	%rd6, %rd1, %rd46;
	ld.global.u8 	%rs37, [%rd6];
	mov.b16 	%rs56, 0;
	setp.eq.s16 	%p25, %rs37, 0;
	mov.u64 	%rd69, %rd45;
	@%p25 bra 	$L__BB1_44;
	setp.ne.s16 	%p26, %rs37, 65;
	@%p26 bra 	$L__BB1_39;
	ld.global.u8 	%rs39, [%rd6+1];
	setp.eq.s16 	%p27, %rs39, 0;
	mov.u64 	%rd69, %rd47;
	@%p27 bra 	$L__BB1_44;
	setp.ne.s16 	%p28, %rs39, 84;
	@%p28 bra 	$L__BB1_40;
	ld.global.u8 	%rs41, [%rd6+2];
	setp.eq.s16 	%p29, %rs41, 0;
	mov.u64 	%rd69, %rd49;
	@%p29 bra 	$L__BB1_44;
	setp.ne.s16 	%p30, %rs41, 71;
	@%p30 bra 	$L__BB1_41;
	ld.global.u8 	%rs43, [%rd6+3];
	setp.eq.s16 	%p31, %rs43, 0;
	mov.u64 	%rd69, %rd51;
	@%p31 bra 	$L__BB1_44;
	setp.ne.s16 	%p32, %rs43, 71;
	@%p32 bra 	$L__BB1_42;
	ld.global.u8 	%rs45, [%rd6+4];
	setp.eq.s16 	%p33, %rs45, 0;
	mov.u64 	%rd69, %rd53;
	@%p33 bra 	$L__BB1_44;
	setp.ne.s16 	%p34, %rs45, 65;
	@%p34 bra 	$L__BB1_43;
	ld.global.u8 	%rs48, [%rd6+5];
	mov.u64 	%rd56, $str$3;
	add.s64 	%rd69, %rd56, 5;
	mov.b16 	%rs57, 1;
	mov.pred 	%p44, 0;
	setp.eq.s16 	%p36, %rs48, 0;
	@%p36 bra 	$L__BB1_44;
	setp.eq.s16 	%p37, %rs48, 71;
	@%p37 bra 	$L__BB1_45;
	mov.u16 	%rs56, %rs48;
	bra.uni 	$L__BB1_44;
$L__BB1_39:
	mov.u16 	%rs56, %rs37;
	mov.u64 	%rd69, %rd45;
	bra.uni 	$L__BB1_44;
$L__BB1_40:
	mov.u64 	%rd66, $str$3;
	add.s64 	%rd69, %rd66, 1;
	mov.u16 	%rs56, %rs39;
	bra.uni 	$L__BB1_44;
$L__BB1_41:
	mov.u64 	%rd64, $str$3;
	add.s64 	%rd69, %rd64, 2;
	mov.u16 	%rs56, %rs41;
	bra.uni 	$L__BB1_44;
$L__BB1_42:
	mov.u64 	%rd62, $str$3;
	add.s64 	%rd69, %rd62, 3;
	mov.u16 	%rs56, %rs43;
	bra.uni 	$L__BB1_44;
$L__BB1_43:
	mov.u64 	%rd60, $str$3;
	add.s64 	%rd69, %rd60, 4;
	mov.u16 	%rs56, %rs45;
$L__BB1_44:
	ld.global.nc.u8 	%rs50, [%rd69];
	cvt.u16.u8 	%rs51, %rs50;
	setp.ne.s16 	%p39, %rs56, %rs51;
	mov.b16 	%rs57, 1;
	mov.pred 	%p44, 0;
	@%p39 bra 	$L__BB1_25;
$L__BB1_45:
	selp.u32 	%r18, 1, 0, %p43;
	or.b16  	%rs53, %rs57, %rs55;
	selp.s32 	%r19, -1, 0, %p43;
	selp.b32 	%r20, %r19, %r18, %p44;
	setp.eq.s16 	%p42, %rs53, 0;
	selp.f32 	%f1, 0f00000000, 0f3F4CCCCD, %p42;
	st.global.u32 	[%rd2], %r20;
	st.global.f32 	[%rd3], %f1;
$L__BB1_46:
	ret;

}


// ===== COMPILED SASS (sm_100) =====

	.target	sm_100

	.elftype	@"ET_EXEC"


//--------------------- .note.nv.tkinfo           --------------------------
	.section	.note.nv.tkinfo,"",@"SHT_NOTE"
	.sectionflags	@"SHF_NOTE_NV_TKINFO"
	.tkinfo
        /*0018*/ 	.word	0x00000002
        /*0030*/ 	.string	""
        /*0030*/ 	.string	"ptxas"
        /*0030*/ 	.string	"Cuda compilation tools, release 13.0, V13.0.88"
        /*0030*/ 	.string	"Build cuda_13.0.r13.0/compiler.36424714_0"
        /*0030*/ 	.string	"-arch sm_100 -m 64 "



//--------------------- .note.nv.cuinfo           --------------------------
	.section	.note.nv.cuinfo,"",@"SHT_NOTE"
	.sectionflags	@"SHF_NOTE_NV_CUINFO"
        /*0018*/ 	.short	0x0002
        /*001a*/ 	.short	0x0064
        /*001c*/ 	.short	0x0082
	.zero		2


//--------------------- .nv.info                  --------------------------
	.section	.nv.info,"",@"SHT_CUDA_INFO"
	.align	4


	//----- nvinfo : EIATTR_REGCOUNT
	.align		4
        /*0000*/ 	.byte	0x04, 0x2f
        /*0002*/ 	.short	(.L_7 - .L_6)
	.align		4
.L_6:
        /*0004*/ 	.word	index@(_Z23detect_mutations_kernel13SequenceBatchP14MutationResultPii)
        /*0008*/ 	.word	0x0000001e


	//----- nvinfo : EIATTR_FRAME_SIZE
	.align		4
.L_7:
        /*000c*/ 	.byte	0x04, 0x11
        /*000e*/ 	.short	(.L_9 - .L_8)
	.align		4
.L_8:
        /*0010*/ 	.word	index@(_Z23detect_mutations_kernel13SequenceBatchP14MutationResultPii)
        /*0014*/ 	.word	0x00000000


	//----- nvinfo : EIATTR_REGCOUNT
	.align		4
.L_9:
        /*0018*/ 	.byte	0x04, 0x2f
        /*001a*/ 	.short	(.L_11 - .L_10)
	.align		4
.L_10:
        /*001c*/ 	.word	index@(_Z21classify_reads_kernel13SequenceBatchPiPf)
        /*0020*/ 	.word	0x0000001c


	//----- nvinfo : EIATTR_FRAME_SIZE
	.align		4
.L_11:
        /*0024*/ 	.byte	0x04, 0x11
        /*0026*/ 	.short	(.L_13 - .L_12)
	.align		4
.L_12:
        /*0028*/ 	.word	index@(_Z21classify_reads_kernel13SequenceBatchPiPf)
        /*002c*/ 	.word	0x00000000


	//----- nvinfo : EIATTR_MIN_STACK_SIZE
	.align		4
.L_13:
        /*0030*/ 	.byte	0x04, 0x12
        /*0032*/ 	.short	(.L_15 - .L_14)
	.align		4
.L_14:
        /*0034*/ 	.word	index@(_Z21classify_reads_kernel13SequenceBatchPiPf)
        /*0038*/ 	.word	0x00000000


	//----- nvinfo : EIATTR_MIN_STACK_SIZE
	.align		4
.L_15:
        /*003c*/ 	.byte	0x04, 0x12
        /*003e*/ 	.short	(.L_17 - .L_16)
	.align		4
.L_16:
        /*0040*/ 	.word	index@(_Z23detect_mutations_kernel13SequenceBatchP14MutationResultPii)
        /*0044*/ 	.word	0x00000000
.L_17:


//--------------------- .nv.compat                --------------------------
	.section	.nv.compat,"",@"SHT_CUDA_COMPAT_INFO"
	.align	4
        /*0000*/ 	.byte	0x02, 0x09, 0x00, 0x00, 0x02, 0x02, 0x01, 0x00, 0x02, 0x05, 0x05, 0x00, 0x03, 0x07, 0x01, 0x01
        /*0010*/ 	.byte	0x02, 0x03, 0x00, 0x00, 0x02, 0x06, 0x01, 0x00, 0x04, 0x0b, 0x08, 0x00, 0x09, 0x00, 0x00, 0x00
        /*0020*/ 	.byte	0x00, 0x00, 0x00, 0x00


//--------------------- .nv.info._Z21classify_reads_kernel13SequenceBatchPiPf --------------------------
	.section	.nv.info._Z21classify_reads_kernel13SequenceBatchPiPf,"",@"SHT_CUDA_INFO"
	.sectionflags	@""
	.align	4


	//----- nvinfo : EIATTR_CUDA_API_VERSION
	.align		4
        /*0000*/ 	.byte	0x04, 0x37
        /*0002*/ 	.short	(.L_19 - .L_18)
.L_18:
        /*0004*/ 	.word	0x00000082


	//----- nvinfo : EIATTR_KPARAM_INFO
	.align		4
.L_19:
        /*0008*/ 	.byte	0x04, 0x17
        /*000a*/ 	.short	(.L_21 - .L_20)
.L_20:
        /*000c*/ 	.word	0x00000000
        /*0010*/ 	.short	0x0002
        /*0012*/ 	.short	0x0028
        /*0014*/ 	.byte	0x00, 0xf5, 0x21, 0x00


	//----- nvinfo : EIATTR_KPARAM_INFO
	.align		4
.L_21:
        /*0018*/ 	.byte	0x04, 0x17
        /*001a*/ 	.short	(.L_23 - .L_22)
.L_22:
        /*001c*/ 	.word	0x00000000
        /*0020*/ 	.short	0x0001
        /*0022*/ 	.short	0x0020
        /*0024*/ 	.byte	0x00, 0xf5, 0x21, 0x00


	//----- nvinfo : EIATTR_KPARAM_INFO
	.align		4
.L_23:
        /*0028*/ 	.byte	0x04, 0x17
        /*002a*/ 	.short	(.L_25 - .L_24)
.L_24:
        /*002c*/ 	.word	0x00000000
        /*0030*/ 	.short	0x0000
        /*0032*/ 	.short	0x0000
        /*0034*/ 	.byte	0x00, 0xf0, 0x81, 0x00


	//----- nvinfo : EIATTR_SPARSE_MMA_MASK
	.align		4
.L_25:
        /*0038*/ 	.byte	0x03, 0x50
        /*003a*/ 	.short	0x0000


	//----- nvinfo : EIATTR_MAXREG_COUNT
	.align		4
        /*003c*/ 	.byte	0x03, 0x1b
        /*003e*/ 	.short	0x00ff


	//----- nvinfo : EIATTR_MERCURY_ISA_VERSION
	.align		4
        /*0040*/ 	.byte	0x03, 0x5f
        /*0042*/ 	.short	0x0101


	//----- nvinfo : EIATTR_VRC_CTA_INIT_COUNT
	.align		4
        /*0044*/ 	.byte	0x02, 0x4a
	.zero		1
	.zero		1


	//----- nvinfo : EIATTR_EXIT_INSTR_OFFSETS
	.align		4
        /*0048*/ 	.byte	0x04, 0x1c
        /*004a*/ 	.short	(.L_27 - .L_26)


	//   ....[0]....
.L_26:
        /*004c*/ 	.word	0x00000070


	//   ....[1]....
        /*0050*/ 	.word	0x00000fc0


	//----- nvinfo : EIATTR_CRS_STACK_SIZE
	.align		4
.L_27:
        /*0054*/ 	.byte	0x04, 0x1e
        /*0056*/ 	.short	(.L_29 - .L_28)
.L_28:
        /*0058*/ 	.word	0x00000000


	//----- nvinfo : EIATTR_CBANK_PARAM_SIZE
	.align		4
.L_29:
        /*005c*/ 	.byte	0x03, 0x19
        /*005e*/ 	.short	0x0030


	//----- nvinfo : EIATTR_PARAM_CBANK
	.align		4
        /*0060*/ 	.byte	0x04, 0x0a
        /*0062*/ 	.short	(.L_31 - .L_30)
	.align		4
.L_30:
        /*0064*/ 	.word	index@(.nv.constant0._Z21classify_reads_kernel13SequenceBatchPiPf)
        /*0068*/ 	.short	0x0380
        /*006a*/ 	.short	0x0030


	//----- nvinfo : EIATTR_SW_WAR
	.align		4
.L_31:
        /*006c*/ 	.byte	0x04, 0x36
        /*006e*/ 	.short	(.L_33 - .L_32)
.L_32:
        /*0070*/ 	.word	0x00000008
.L_33:


//--------------------- .nv.info._Z23detect_mutations_kernel13SequenceBatchP14MutationResultPii --------------------------
	.section	.nv.info._Z23detect_mutations_kernel13SequenceBatchP14MutationResultPii,"",@"SHT_CUDA_INFO"
	.sectionflags	@""
	.align	4


	//----- nvinfo : EIATTR_CUDA_API_VERSION
	.align		4
        /*0000*/ 	.byte	0x04, 0x37
        /*0002*/ 	.short	(.L_35 - .L_34)
.L_34:
        /*0004*/ 	.word	0x00000082


	//----- nvinfo : EIATTR_KPARAM_INFO
	.align		4
.L_35:
        /*0008*/ 	.byte	0x04, 0x17
        /*000a*/ 	.short	(.L_37 - .L_36)
.L_36:
        /*000c*/ 	.word	0x00000000
        /*0010*/ 	.short	0x0003
        /*0012*/ 	.short	0x0030
        /*0014*/ 	.byte	0x00, 0xf0, 0x11, 0x00


	//----- nvinfo : EIATTR_KPARAM_INFO
	.align		4
.L_37:
        /*0018*/ 	.byte	0x04, 0x17
        /*001a*/ 	.short	(.L_39 - .L_38)
.L_38:
        /*001c*/ 	.word	0x00000000
        /*0020*/ 	.short	0x0002
        /*0022*/ 	.short	0x0028
        /*0024*/ 	.byte	0x00, 0xf5, 0x21, 0x00


	//----- nvinfo : EIATTR_KPARAM_INFO
	.align		4
.L_39:
        /*0028*/ 	.byte	0x04, 0x17
        /*002a*/ 	.short	(.L_41 - .L_40)
.L_40:
        /*002c*/ 	.word	0x00000000
        /*0030*/ 	.short	0x0001
        /*0032*/ 	.short	0x0020
        /*0034*/ 	.byte	0x00, 0xf5, 0x21, 0x00


	//----- nvinfo : EIATTR_KPARAM_INFO
	.align		4
.L_41:
        /*0038*/ 	.byte	0x04, 0x17
        /*003a*/ 	.short	(.L_43 - .L_42)
.L_42:
        /*003c*/ 	.word	0x00000000
        /*0040*/ 	.short	0x0000
        /*0042*/ 	.short	0x0000
        /*0044*/ 	.byte	0x00, 0xf0, 0x81, 0x00


	//----- nvinfo : EIATTR_SPARSE_MMA_MASK
	.align		4
.L_43:
        /*0048*/ 	.byte	0x03, 0x50
        /*004a*/ 	.short	0x0000


	//----- nvinfo : EIATTR_MAXREG_COUNT
	.align		4
        /*004c*/ 	.byte	0x03, 0x1b
        /*004e*/ 	.short	0x00ff


	//----- nvinfo : EIATTR_NUM_BARRIERS
	.align		4
        /*0050*/ 	.byte	0x02, 0x4c
        /*0052*/ 	.byte	0x01
	.zero		1


	//----- nvinfo : EIATTR_MERCURY_ISA_VERSION
	.align		4
        /*0054*/ 	.byte	0x03, 0x5f
        /*0056*/ 	.short	0x0101


	//----- nvinfo : EIATTR_UNUSED_LOAD_BYTE_OFFSET
	.align		4
        /*0058*/ 	.byte	0x04, 0x44
        /*005a*/ 	.short	(.L_45 - .L_44)


	//   ....[0]....
.L_44:
        /*005c*/ 	.word	0x00001dc0
        /*0060*/ 	.word	0x000000f3


	//   ....[1]....
        /*0064*/ 	.word	0x00001f20
        /*0068*/ 	.word	0x000000f3


	//   ....[2]....
        /*006c*/ 	.word	0x00002150
        /*0070*/ 	.word	0x00000003


	//----- nvinfo : EIATTR_INT_WARP_WIDE_INSTR_OFFSETS
	.align		4
.L_45:
        /*0074*/ 	.byte	0x04, 0x31
        /*0076*/ 	.short	(.L_47 - .L_46)


	//   ....[0]....
.L_46:
        /*0078*/ 	.word	0x00001760


	//   ....[1]....
        /*007c*/ 	.word	0x00001820


	//   ....[2]....
        /*0080*/ 	.word	0x00001b10


	//   ....[3]....
        /*0084*/ 	.word	0x00001bc0


	//----- nvinfo : EIATTR_VRC_CTA_INIT_COUNT
	.align		4
.L_47:
        /*0088*/ 	.byte	0x02, 0x4a
	.zero		1
	.zero		1


	//----- nvinfo : EIATTR_EXIT_INSTR_OFFSETS
	.align		4
        /*008c*/ 	.byte	0x04, 0x1c
        /*008e*/ 	.short	(.L_49 - .L_48)


	//   ....[0]....
.L_48:
        /*0090*/ 	.word	0x000000d0


	//   ....[1]....
        /*0094*/ 	.word	0x00001af0


	//   ....[2]....
        /*0098*/ 	.word	0x00001bf0


	//   ....[3]....
        /*009c*/ 	.word	0x00002060


	//   ....[4]....
        /*00a0*/ 	.word	0x00002210


	//----- nvinfo : EIATTR_CRS_STACK_SIZE
	.align		4
.L_49:
        /*00a4*/ 	.byte	0x04, 0x1e
        /*00a6*/ 	.short	(.L_51 - .L_50)
.L_50:
        /*00a8*/ 	.word	0x00000000


	//----- nvinfo : EIATTR_CBANK_PARAM_SIZE
	.align		4
.L_51:
        /*00ac*/ 	.byte	0x03, 0x19
        /*00ae*/ 	.short	0x0034


	//----- nvinfo : EIATTR_PARAM_CBANK
	.align		4
        /*00b0*/ 	.byte	0x04, 0x0a
        /*00b2*/ 	.short	(.L_53 - .L_52)
	.align		4
.L_52:
        /*00b4*/ 	.word	index@(.nv.constant0._Z23detect_mutations_kernel13SequenceBatchP14MutationResultPii)
        /*00b8*/ 	.short	0x0380
        /*00ba*/ 	.short	0x0034


	//----- nvinfo : EIATTR_SW_WAR
	.align		4
.L_53:
        /*00bc*/ 	.byte	0x04, 0x36
        /*00be*/ 	.short	(.L_55 - .L_54)
.L_54:
        /*00c0*/ 	.word	0x00000008
.L_55:


//--------------------- .nv.callgraph             --------------------------
	.section	.nv.callgraph,"",@"SHT_CUDA_CALLGRAPH"
	.align	4
	.sectionentsize	8
	.align		4
        /*0000*/ 	.word	0x00000000
	.align		4
        /*0004*/ 	.word	0xffffffff
	.align		4
        /*0008*/ 	.word	0x00000000
	.align		4
        /*000c*/ 	.word	0xfffffffe
	.align		4
        /*0010*/ 	.word	0x00000000
	.align		4
        /*0014*/ 	.word	0xfffffffd
	.align		4
        /*0018*/ 	.word	0x00000000
	.align		4
        /*001c*/ 	.word	0xfffffffc


//--------------------- .nv.constant3             --------------------------
	.section	.nv.constant3,"a",@progbits
	.align	4
.nv.constant3:
	.type		GENETIC_CODE,@object
	.size		GENETIC_CODE,(QRDR_MUTATIONS - GENETIC_CODE)
GENETIC_CODE:
        /*0000*/ 	.byte	0x46, 0x00, 0x00, 0x00, 0x46, 0x00, 0x00, 0x00, 0x4c, 0x00, 0x00, 0x00, 0x4c, 0x00, 0x00, 0x00
        /* <DEDUP_REMOVED lines=15> */
	.type		QRDR_MUTATIONS,@object
	.size		QRDR_MUTATIONS,(.L_1 - QRDR_MUTATIONS)
QRDR_MUTATIONS:
        /* <DEDUP_REMOVED lines=40> */
.L_1:


//--------------------- .nv.constant4             --------------------------
	.section	.nv.constant4,"a",@progbits
	.align	8
	.align		8
.nv.constant4:
        /*0000*/ 	.dword	$str
	.align		8
        /*0008*/ 	.dword	$str$1
	.align		8
        /*0010*/ 	.dword	$str$2
	.align		8
        /*0018*/ 	.dword	$str$3


//--------------------- .text._Z21classify_reads_kernel13SequenceBatchPiPf --------------------------
	.section	.text._Z21classify_reads_kernel13SequenceBatchPiPf,"ax",@progbits
	.align	128
        .global         _Z21classify_reads_kernel13SequenceBatchPiPf
        .type           _Z21classify_reads_kernel13SequenceBatchPiPf,@function
        .size           _Z21classify_reads_kernel13SequenceBatchPiPf,(.L_x_81 - _Z21classify_reads_kernel13SequenceBatchPiPf)
        .other          _Z21classify_reads_kernel13SequenceBatchPiPf,@"STO_CUDA_ENTRY STV_DEFAULT"
_Z21classify_reads_kernel13SequenceBatchPiPf:
.text._Z21classify_reads_kernel13SequenceBatchPiPf:
[----:B------:R-:W-:Y:S01]  /*0000*/  LDC R1, c[0x0][0x37c] ;  /* 0x0000df00ff017b82 */ /* 0x000fe20000000800 */
[----:B------:R-:W0:Y:S07]  /*0010*/  S2R R0, SR_TID.X ;  /* 0x0000000000007919 */ /* 0x000e2e0000002100 */
[----:B------:R-:W0:Y:S01]  /*0020*/  S2UR UR4, SR_CTAID.X ;  /* 0x00000000000479c3 */ /* 0x000e220000002500 */
[----:B------:R-:W1:Y:S07]  /*0030*/  LDCU UR5, c[0x0][0x398] ;  /* 0x00007300ff0577ac */ /* 0x000e6e0008000800 */
[----:B------:R-:W0:Y:S02]  /*0040*/  LDC R11, c[0x0][0x360] ;  /* 0x0000d800ff0b7b82 */ /* 0x000e240000000800 */
[----:B0-----:R-:W-:-:S05]  /*0050*/  IMAD R11, R11, UR4, R0 ;  /* 0x000000040b0b7c24 */ /* 0x001fca000f8e0200 */
[----:B-1----:R-:W-:-:S13]  /*0060*/  ISETP.GE.AND P0, PT, R11, UR5, PT ;  /* 0x000000050b007c0c */ /* 0x002fda000bf06270 */
[----:B------:R-:W-:Y:S05]  /*0070*/  @P0 EXIT ;  /* 0x000000000000094d */ /* 0x000fea0003800000 */
[----:B------:R-:W0:Y:S01]  /*0080*/  LDC.64 R6, c[0x0][0x390] ;  /* 0x0000e400ff067b82 */ /* 0x000e220000000a00 */
[----:B------:R-:W1:Y:S01]  /*0090*/  LDCU.64 UR6, c[0x0][0x358] ;  /* 0x00006b00ff0677ac */ /* 0x000e620008000a00 */
[----:B------:R-:W2:Y:S06]  /*00a0*/  LDCU.64 UR4, c[0x0][0x380] ;  /* 0x00007000ff0477ac */ /* 0x000eac0008000a00 */
[----:B------:R-:W3:Y:S08]  /*00b0*/  LDC.64 R8, c[0x0][0x388] ;  /* 0x0000e200ff087b82 */ /* 0x000ef00000000a00 */
[----:B------:R-:W4:Y:S01]  /*00c0*/  LDC.64 R4, c[0x0][0x3a0] ;  /* 0x0000e800ff047b82 */ /* 0x000f220000000a00 */
[----:B0-----:R-:W-:-:S07]  /*00d0*/  IMAD.WIDE R6, R11, 0x4, R6 ;  /* 0x000000040b067825 */ /* 0x001fce00078e0206 */
[----:B------:R-:W0:Y:S01]  /*00e0*/  LDC.64 R2, c[0x0][0x3a8] ;  /* 0x0000ea00ff027b82 */ /* 0x000e220000000a00 */
[----:B-1----:R-:W5:Y:S01]  /*00f0*/  LDG.E R6, desc[UR6][R6.64] ;  /* 0x0000000606067981 */ /* 0x002f62000c1e1900 */
[----:B---3--:R-:W-:-:S06]  /*0100*/  IMAD.WIDE R8, R11, 0x4, R8 ;  /* 0x000000040b087825 */ /* 0x008fcc00078e0208 */
[----:B------:R1:W2:Y:S01]  /*0110*/  LDG.E R8, desc[UR6][R8.64] ;  /* 0x0000000608087981 */ /* 0x0002a2000c1e1900 */
[----:B------:R-:W-:Y:S02]  /*0120*/  IMAD.MOV.U32 R13, RZ, RZ, -0x1 ;  /* 0xffffffffff0d7424 */ /* 0x000fe400078e00ff */
[----:B----4-:R-:W-:-:S04]  /*0130*/  IMAD.WIDE R4, R11, 0x4, R4 ;  /* 0x000000040b047825 */ /* 0x010fc800078e0204 */
[----:B0-----:R-:W-:Y:S01]  /*0140*/  IMAD.WIDE R2, R11, 0x4, R2 ;  /* 0x000000040b027825 */ /* 0x001fe200078e0202 */
[----:B------:R0:W-:Y:S04]  /*0150*/  STG.E desc[UR6][R4.64], R13 ;  /* 0x0000000d04007986 */ /* 0x0001e8000c101906 */
[----:B------:R0:W-:Y:S01]  /*0160*/  STG.E desc[UR6][R2.64], RZ ;  /* 0x000000ff02007986 */ /* 0x0001e2000c101906 */
[----:B------:R-:W-:Y:S01]  /*0170*/  BSSY.RECONVERGENT B0, `(.L_x_0) ;  /* 0x0000058000007945 */ /* 0x000fe20003800200 */
[----:B------:R-:W-:Y:S02]  /*0180*/  PLOP3.LUT P0, PT, PT, PT, PT, 0x80, 0x8 ;  /* 0x000000000008781c */ /* 0x000fe40003f0f070 */
[----:B-1----:R-:W-:Y:S02]  /*0190*/  PRMT R9, RZ, 0x7610, R9 ;  /* 0x00007610ff097816 */ /* 0x002fe40000000009 */
[----:B-----5:R-:W-:-:S02]  /*01a0*/  ISETP.GE.AND P1, PT, R6, 0x6, PT ;  /* 0x000000060600780c */ /* 0x020fc40003f26270 */
[----:B--2---:R-:W-:-:S04]  /*01b0*/  IADD3 R0, P2, PT, R8, UR4, RZ ;  /* 0x0000000408007c10 */ /* 0x004fc8000ff5e0ff */
[----:B------:R-:W-:-:S07]  /*01c0*/  LEA.HI.X.SX32 R8, R8, UR5, 0x1, P2 ;  /* 0x0000000508087c11 */ /* 0x000fce00090f0eff */
[----:B0-----:R-:W-:Y:S05]  /*01d0*/  @!P1 BRA `(.L_x_1) ;  /* 0x0000000400449947 */ /* 0x001fea0003800000 */
[----:B------:R-:W0:Y:S01]  /*01e0*/  LDC R13, c[0x4][0x8] ;  /* 0x01000200ff0d7b82 */ /* 0x000e220000000800 */
[----:B------:R-:W-:Y:S02]  /*01f0*/  VIADD R7, R6, 0xfffffffa ;  /* 0xfffffffa06077836 */ /* 0x000fe40000000000 */
[----:B------:R-:W-:-:S05]  /*0200*/  IMAD.MOV.U32 R14, RZ, RZ, RZ ;  /* 0x000000ffff0e7224 */ /* 0x000fca00078e00ff */
[----:B------:R-:W1:Y:S08]  /*0210*/  LDC R12, c[0x4][0xc] ;  /* 0x01000300ff0c7b82 */ /* 0x000e700000000800 */
[----:B------:R-:W2:Y:S02]  /*0220*/  LDC.64 R16, c[0x4][0x8] ;  /* 0x01000200ff107b82 */ /* 0x000ea40000000a00 */
.L_x_9:
[----:B------:R-:W-:-:S05]  /*0230*/  IADD3 R10, P0, PT, R14, R0, RZ ;  /* 0x000000000e0a7210 */ /* 0x000fca0007f1e0ff */
[----:B------:R-:W-:-:S05]  /*0240*/  IMAD.X R11, RZ, RZ, R8, P0 ;  /* 0x000000ffff0b7224 */ /* 0x000fca00000e0608 */
[----:B------:R-:W3:Y:S01]  /*0250*/  LDG.E.U8 R19, desc[UR6][R10.64] ;  /* 0x000000060a137981 */ /* 0x000ee2000c1e1100 */
[----:B------:R-:W-:Y:S01]  /*0260*/  BSSY.RELIABLE B1, `(.L_x_2) ;  /* 0x000003b000017945 */ /* 0x000fe20003800100 */
[----:B------:R-:W-:Y:S01]  /*0270*/  PRMT R9, RZ, 0x7610, R9 ;  /* 0x00007610ff097816 */ /* 0x000fe20000000009 */
[----:B0-----:R-:W-:Y:S02]  /*0280*/  IMAD.MOV.U32 R15, RZ, RZ, R13 ;  /* 0x000000ffff0f7224 */ /* 0x001fe400078e000d */
[----:B-1----:R-:W-:Y:S01]  /*0290*/  IMAD.MOV.U32 R18, RZ, RZ, R12 ;  /* 0x000000ffff127224 */ /* 0x002fe200078e000c */
[----:B---3--:R-:W-:-:S13]  /*02a0*/  ISETP.NE.AND P0, PT, R19, RZ, PT ;  /* 0x000000ff1300720c */ /* 0x008fda0003f05270 */
[----:B------:R-:W-:Y:S05]  /*02b0*/  @!P0 BRA `(.L_x_3) ;  /* 0x0000000000d48947 */ /* 0x000fea0003800000 */
[----:B------:R-:W-:-:S13]  /*02c0*/  ISETP.NE.AND P0, PT, R19, 0x41, PT ;  /* 0x000000411300780c */ /* 0x000fda0003f05270 */
[----:B------:R-:W-:Y:S05]  /*02d0*/  @P0 BRA `(.L_x_4) ;  /* 0x0000000000c00947 */ /* 0x000fea0003800000 */
[----:B------:R-:W3:Y:S01]  /*02e0*/  LDG.E.U8 R19, desc[UR6][R10.64+0x1] ;  /* 0x000001060a137981 */ /* 0x000ee2000c1e1100 */
[----:B--2---:R-:W-:-:S05]  /*02f0*/  IADD3 R15, P1, PT, R16, 0x1, RZ ;  /* 0x00000001100f7810 */ /* 0x004fca0007f3e0ff */
[----:B------:R-:W-:Y:S01]  /*0300*/  IMAD.X R18, RZ, RZ, R17, P1 ;  /* 0x000000ffff127224 */ /* 0x000fe200008e0611 */
[----:B---3--:R-:W-:-:S13]  /*0310*/  ISETP.NE.AND P0, PT, R19, RZ, PT ;  /* 0x000000ff1300720c */ /* 0x008fda0003f05270 */
[----:B------:R-:W-:Y:S05]  /*0320*/  @!P0 BRA `(.L_x_3) ;  /* 0x0000000000b88947 */ /* 0x000fea0003800000 */
[----:B------:R-:W-:-:S13]  /*0330*/  ISETP.NE.AND P0, PT, R19, 0x54, PT ;  /* 0x000000541300780c */ /* 0x000fda0003f05270 */
[----:B------:R-:W-:Y:S05]  /*0340*/  @P0 BRA `(.L_x_5) ;  /* 0x00000000009c0947 */ /* 0x000fea0003800000 */
[----:B------:R-:W2:Y:S01]  /*0350*/  LDG.E.U8 R19, desc[UR6][R10.64+0x2] ;  /* 0x000002060a137981 */ /* 0x000ea2000c1e1100 */
[----:B------:R-:W-:-:S05]  /*0360*/  IADD3 R15, P1, PT, R16, 0x2, RZ ;  /* 0x00000002100f7810 */ /* 0x000fca0007f3e0ff */
[----:B------:R-:W-:Y:S01]  /*0370*/  IMAD.X R18, RZ, RZ, R17, P1 ;  /* 0x000000ffff127224 */ /* 0x000fe200008e0611 */
[----:B--2---:R-:W-:-:S13]  /*0380*/  ISETP.NE.AND P0, PT, R19, RZ, PT ;  /* 0x000000ff1300720c */ /* 0x004fda0003f05270 */
        /* <DEDUP_REMOVED lines=22> */
[----:B------:R-:W-:Y:S01]  /*04f0*/  ISETP.NE.AND P1, PT, R10, 0x54, PT ;  /* 0x000000540a00780c */ /* 0x000fe20003f25270 */
[----:B------:R-:W-:Y:S01]  /*0500*/  IMAD.MOV.U32 R9, RZ, RZ, 0x1 ;  /* 0x00000001ff097424 */ /* 0x000fe200078e00ff */
[----:B------:R-:W-:-:S11]  /*0510*/  PLOP3.LUT P0, PT, PT, PT, PT, 0x8, 0x80 ;  /* 0x000000000080781c */ /* 0x000fd60003f0e170 */
[----:B------:R-:W-:Y:S05]  /*0520*/  @!P1 BREAK.RELIABLE B1 ;  /* 0x0000000000019942 */ /* 0x000fea0003800100 */
[----:B------:R-:W-:Y:S05]  /*0530*/  @!P1 BRA `(.L_x_1) ;  /* 0x00000000006c9947 */ /* 0x000fea0003800000 */
[----:B------:R-:W-:Y:S01]  /*0540*/  PRMT R9, R10, 0x7610, R9 ;  /* 0x000076100a097816 */ /* 0x000fe20000000009 */
[----:B------:R-:W-:Y:S06]  /*0550*/  BRA `(.L_x_3) ;  /* 0x00000000002c7947 */ /* 0x000fec0003800000 */
.L_x_8:
[----:B------:R-:W-:Y:S01]  /*0560*/  PRMT R9, R19, 0x7610, R9 ;  /* 0x0000761013097816 */ /* 0x000fe20000000009 */
[----:B------:R-:W-:Y:S06]  /*0570*/  BRA `(.L_x_3) ;  /* 0x0000000000247947 */ /* 0x000fec0003800000 */
.L_x_7:
[----:B------:R-:W-:Y:S01]  /*0580*/  PRMT R9, R19, 0x7610, R9 ;  /* 0x0000761013097816 */ /* 0x000fe20000000009 */
[----:B------:R-:W-:Y:S06]  /*0590*/  BRA `(.L_x_3) ;  /* 0x00000000001c7947 */ /* 0x000fec0003800000 */
.L_x_6:
[----:B------:R-:W-:Y:S01]  /*05a0*/  PRMT R9, R19, 0x7610, R9 ;  /* 0x0000761013097816 */ /* 0x000fe20000000009 */
[----:B------:R-:W-:Y:S06]  /*05b0*/  BRA `(.L_x_3) ;  /* 0x0000000000147947 */ /* 0x000fec0003800000 */
.L_x_5:
[----:B------:R-:W-:Y:S01]  /*05c0*/  PRMT R9, R19, 0x7610, R9 ;  /* 0x0000761013097816 */ /* 0x000fe20000000009 */
[----:B------:R-:W-:Y:S06]  /*05d0*/  BRA `(.L_x_3) ;  /* 0x00000000000c7947 */ /* 0x000fec0003800000 */
.L_x_4:
[----:B------:R-:W-:Y:S01]  /*05e0*/  PRMT R9, R19, 0x7610, R9 ;  /* 0x0000761013097816 */ /* 0x000fe20000000009 */
[----:B------:R-:W-:Y:S02]  /*05f0*/  IMAD.MOV.U32 R15, RZ, RZ, R13 ;  /* 0x000000ffff0f7224 */ /* 0x000fe400078e000d */
[----:B------:R-:W-:-:S07]  /*0600*/  IMAD.MOV.U32 R18, RZ, RZ, R12 ;  /* 0x000000ffff127224 */ /* 0x000fce00078e000c */
.L_x_3:
[----:B------:R-:W-:Y:S05]  /*0610*/  BSYNC.RELIABLE B1 ;  /* 0x0000000000017941 */ /* 0x000fea0003800100 */
.L_x_2:
[----:B------:R-:W-:Y:S02]  /*0620*/  IMAD.MOV.U32 R10, RZ, RZ, R15 ;  /* 0x000000ffff0a7224 */ /* 0x000fe400078e000f */
[----:B------:R-:W-:-:S05]  /*0630*/  IMAD.MOV.U32 R11, RZ, RZ, R18 ;  /* 0x000000ffff0b7224 */ /* 0x000fca00078e0012 */
[----:B------:R-:W3:Y:S01]  /*0640*/  LDG.E.U8.CONSTANT R10, desc[UR6][R10.64] ;  /* 0x000000060a0a7981 */ /* 0x000ee2000c1e9100 */
[----:B------:R-:W-:Y:S02]  /*0650*/  PRMT R9, R9, 0x9910, RZ ;  /* 0x0000991009097816 */ /* 0x000fe400000000ff */
[----:B------:R-:W-:Y:S02]  /*0660*/  PLOP3.LUT P0, PT, PT, PT, PT, 0x8, 0x80 ;  /* 0x000000000080781c */ /* 0x000fe40003f0e170 */
[----:B---3--:R-:W-:Y:S01]  /*0670*/  ISETP.NE.AND P1, PT, R9, R10, PT ;  /* 0x0000000a0900720c */ /* 0x008fe20003f25270 */
[----:B------:R-:W-:-:S12]  /*0680*/  IMAD.MOV.U32 R9, RZ, RZ, 0x1 ;  /* 0x00000001ff097424 */ /* 0x000fd800078e00ff */
[----:B------:R-:W-:Y:S05]  /*0690*/  @!P1 BRA `(.L_x_1) ;  /* 0x0000000000149947 */ /* 0x000fea0003800000 */
[C---:B------:R-:W-:Y:S01]  /*06a0*/  ISETP.NE.AND P0, PT, R14.reuse, R7, PT ;  /* 0x000000070e00720c */ /* 0x040fe20003f05270 */
[----:B------:R-:W-:-:S12]  /*06b0*/  VIADD R14, R14, 0x1 ;  /* 0x000000010e0e7836 */ /* 0x000fd80000000000 */
[----:B------:R-:W-:Y:S05]  /*06c0*/  @P0 BRA `(.L_x_9) ;  /* 0xfffffff800d80947 */ /* 0x000fea000383ffff */
[----:B------:R-:W-:Y:S02]  /*06d0*/  PLOP3.LUT P0, PT, PT, PT, PT, 0x80, 0x8 ;  /* 0x000000000008781c */ /* 0x000fe40003f0f070 */
[----:B------:R-:W-:-:S11]  /*06e0*/  PRMT R9, RZ, 0x7610, R9 ;  /* 0x00007610ff097816 */ /* 0x000fd60000000009 */
.L_x_1:
[----:B------:R-:W-:Y:S05]  /*06f0*/  BSYNC.RECONVERGENT B0 ;  /* 0x0000000000007941 */ /* 0x000fea0003800200 */
.L_x_0:
[----:B------:R-:W-:Y:S05]  /*0700*/  WARPSYNC.ALL ;  /* 0x0000000000007948 */ /* 0x000fea0003800000 */
[----:B------:R-:W-:Y:S01]  /*0710*/  ISETP.GE.AND P2, PT, R6, 0x6, PT ;  /* 0x000000060600780c */ /* 0x000fe20003f46270 */
[----:B------:R-:W0:Y:S01]  /*0720*/  LDCU.64 UR8, c[0x4][0x18] ;  /* 0x01000300ff0877ac */ /* 0x000e220008000a00 */
[----:B------:R-:W-:Y:S01]  /*0730*/  BSSY.RECONVERGENT B0, `(.L_x_10) ;  /* 0x000007f000007945 */ /* 0x000fe20003800200 */
[----:B------:R-:W-:Y:S02]  /*0740*/  PLOP3.LUT P1, PT, PT, PT, PT, 0x80, 0x8 ;  /* 0x000000000008781c */ /* 0x000fe40003f2f070 */
[----:B------:R-:W-:-:S08]  /*0750*/  PRMT R22, RZ, 0x7610, R22 ;  /* 0x00007610ff167816 */ /* 0x000fd00000000016 */
[----:B------:R-:W-:Y:S05]  /*0760*/  @!P2 BRA `(.L_x_11) ;  /* 0x0000000400eca947 */ /* 0x000fea0003800000 */
[----:B------:R-:W1:Y:S01]  /*0770*/  LDCU.64 UR4, c[0x4][0x18] ;  /* 0x01000300ff0477ac */ /* 0x000e620008000a00 */
[----:B------:R-:W3:Y:S01]  /*0780*/  LDC R10, c[0x4][0x18] ;  /* 0x01000600ff0a7b82 */ /* 0x000ee20000000800 */
[----:B------:R-:W-:Y:S02]  /*0790*/  VIADD R13, R6, 0xfffffffa ;  /* 0xfffffffa060d7836 */ /* 0x000fe40000000000 */
[----:B------:R-:W-:-:S05]  /*07a0*/  IMAD.MOV.U32 R21, RZ, RZ, RZ ;  /* 0x000000ffff157224 */ /* 0x000fca00078e00ff */
[----:B------:R-:W4:Y:S01]  /*07b0*/  LDC R11, c[0x4][0x1c] ;  /* 0x01000700ff0b7b82 */ /* 0x000f220000000800 */
[----:B-1----:R-:W-:Y:S02]  /*07c0*/  UIADD3 UR10, UP0, UPT, UR4, 0x1, URZ ;  /* 0x00000001040a7890 */ /* 0x002fe4000ff1e0ff */
[----:B------:R-:W-:Y:S02]  /*07d0*/  UIADD3 UR12, UP1, UPT, UR4, 0x2, URZ ;  /* 0x00000002040c7890 */ /* 0x000fe4000ff3e0ff */
[----:B------:R-:W-:Y:S02]  /*07e0*/  UIADD3 UR14, UP2, UPT, UR4, 0x3, URZ ;  /* 0x00000003040e7890 */ /* 0x000fe4000ff5e0ff */
[----:B------:R-:W-:Y:S01]  /*07f0*/  UIADD3 UR4, UP3, UPT, UR4, 0x4, URZ ;  /* 0x0000000404047890 */ /* 0x000fe2000ff7e0ff */
[----:B------:R-:W-:Y:S01]  /*0800*/  IMAD.U32 R14, RZ, RZ, UR10 ;  /* 0x0000000aff0e7e24 */ /* 0x000fe2000f8e00ff */
[----:B------:R-:W-:Y:S01]  /*0810*/  UIADD3.X UR11, UPT, UPT, URZ, UR5, URZ, UP0, !UPT ;  /* 0x00000005ff0b7290 */ /* 0x000fe200087fe4ff */
[----:B------:R-:W-:Y:S01]  /*0820*/  IMAD.U32 R15, RZ, RZ, UR12 ;  /* 0x0000000cff0f7e24 */ /* 0x000fe2000f8e00ff */
[----:B------:R-:W-:Y:S01]  /*0830*/  UIADD3.X UR13, UPT, UPT, URZ, UR5, URZ, UP1, !UPT ;  /* 0x00000005ff0d7290 */ /* 0x000fe20008ffe4ff */
[----:B--2---:R-:W-:Y:S01]  /*0840*/  IMAD.U32 R16, RZ, RZ, UR14 ;  /* 0x0000000eff107e24 */ /* 0x004fe2000f8e00ff */
[----:B------:R-:W-:Y:S01]  /*0850*/  UIADD3.X UR15, UPT, UPT, URZ, UR5, URZ, UP2, !UPT ;  /* 0x00000005ff0f7290 */ /* 0x000fe200097fe4ff */
[----:B------:R-:W-:Y:S01]  /*0860*/  IMAD.U32 R17, RZ, RZ, UR4 ;  /* 0x00000004ff117e24 */ /* 0x000fe2000f8e00ff */
[----:B------:R-:W-:Y:S01]  /*0870*/  UIADD3.X UR5, UPT, UPT, URZ, UR5, URZ, UP3, !UPT ;  /* 0x00000005ff057290 */ /* 0x000fe20009ffe4ff */
[----:B------:R-:W-:-:S02]  /*0880*/  IMAD.U32 R18, RZ, RZ, UR11 ;  /* 0x0000000bff127e24 */ /* 0x000fc4000f8e00ff */
[----:B------:R-:W-:Y:S02]  /*0890*/  IMAD.U32 R19, RZ, RZ, UR13 ;  /* 0x0000000dff137e24 */ /* 0x000fe4000f8e00ff */
[----:B------:R-:W-:Y:S02]  /*08a0*/  IMAD.U32 R20, RZ, RZ, UR15 ;  /* 0x0000000fff147e24 */ /* 0x000fe4000f8e00ff */
[----:B------:R-:W-:-:S07]  /*08b0*/  IMAD.U32 R12, RZ, RZ, UR5 ;  /* 0x00000005ff0c7e24 */ /* 0x000fce000f8e00ff */
.L_x_19:
[----:B------:R-:W-:-:S05]  /*08c0*/  IADD3 R6, P1, PT, R21, R0, RZ ;  /* 0x0000000015067210 */ /* 0x000fca0007f3e0ff */
[----:B------:R-:W-:-:S05]  /*08d0*/  IMAD.X R7, RZ, RZ, R8, P1 ;  /* 0x000000ffff077224 */ /* 0x000fca00008e0608 */
[----:B------:R-:W2:Y:S01]  /*08e0*/  LDG.E.U8 R25, desc[UR6][R6.64] ;  /* 0x0000000606197981 */ /* 0x000ea2000c1e1100 */
[----:B------:R-:W-:Y:S01]  /*08f0*/  BSSY.RELIABLE B1, `(.L_x_12) ;  /* 0x0000055000017945 */ /* 0x000fe20003800100 */
[----:B------:R-:W-:Y:S01]  /*0900*/  PRMT R22, RZ, 0x7610, R22 ;  /* 0x00007610ff167816 */ /* 0x000fe20000000016 */
[----:B---3--:R-:W-:Y:S02]  /*0910*/  IMAD.MOV.U32 R23, RZ, RZ, R10 ;  /* 0x000000ffff177224 */ /* 0x008fe400078e000a */
[----:B----4-:R-:W-:Y:S01]  /*0920*/  IMAD.MOV.U32 R24, RZ, RZ, R11 ;  /* 0x000000ffff187224 */ /* 0x010fe200078e000b */
[----:B--2---:R-:W-:-:S13]  /*0930*/  ISETP.NE.AND P1, PT, R25, RZ, PT ;  /* 0x000000ff1900720c */ /* 0x004fda0003f25270 */
[----:B------:R-:W-:Y:S05]  /*0940*/  @!P1 BRA `(.L_x_13) ;  /* 0x00000004003c9947 */ /* 0x000fea0003800000 */
[----:B------:R-:W-:-:S13]  /*0950*/  ISETP.NE.AND P1, PT, R25, 0x41, PT ;  /* 0x000000411900780c */ /* 0x000fda0003f25270 */
[----:B------:R-:W-:Y:S05]  /*0960*/  @P1 BRA `(.L_x_14) ;  /* 0x0000000400281947 */ /* 0x000fea0003800000 */
[----:B------:R-:W2:Y:S01]  /*0970*/  LDG.E.U8 R25, desc[UR6][R6.64+0x1] ;  /* 0x0000010606197981 */ /* 0x000ea2000c1e1100 */
[----:B------:R-:W-:Y:S02]  /*0980*/  IMAD.MOV.U32 R23, RZ, RZ, R14 ;  /* 0x000000ffff177224 */ /* 0x000fe400078e000e */
[----:B------:R-:W-:Y:S01]  /*0990*/  IMAD.MOV.U32 R24, RZ, RZ, R18 ;  /* 0x000000ffff187224 */ /* 0x000fe200078e0012 */
[----:B--2---:R-:W-:-:S13]  /*09a0*/  ISETP.NE.AND P1, PT, R25, RZ, PT ;  /* 0x000000ff1900720c */ /* 0x004fda0003f25270 */
[----:B------:R-:W-:Y:S05]  /*09b0*/  @!P1 BRA `(.L_x_13) ;  /* 0x0000000400209947 */ /* 0x000fea0003800000 */
[----:B------:R-:W-:Y:S01]  /*09c0*/  ISETP.NE.AND P1, PT, R25, 0x54, PT ;  /* 0x000000541900780c */ /* 0x000fe20003f25270 */
[----:B------:R-:W-:Y:S02]  /*09d0*/  IMAD.MOV.U32 R23, RZ, RZ, R14 ;  /* 0x000000ffff177224 */ /* 0x000fe400078e000e */
[----:B------:R-:W-:-:S10]  /*09e0*/  IMAD.MOV.U32 R24, RZ, RZ, R18 ;  /* 0x000000ffff187224 */ /* 0x000fd400078e0012 */
        /* <DEDUP_REMOVED lines=29> */
[----:B0-----:R-:W-:-:S04]  /*0bc0*/  UIADD3 UR4, UP0, UPT, UR8, 0x5, URZ ;  /* 0x0000000508047890 */ /* 0x001fc8000ff1e0ff */
[----:B------:R-:W-:Y:S02]  /*0bd0*/  UIADD3.X UR5, UPT, UPT, URZ, UR9, URZ, UP0, !UPT ;  /* 0x00000009ff057290 */ /* 0x000fe400087fe4ff */
[----:B------:R-:W-:-:S04]  /*0be0*/  IMAD.U32 R23, RZ, RZ, UR4 ;  /* 0x00000004ff177e24 */ /* 0x000fc8000f8e00ff */
[----:B------:R-:W-:Y:S01]  /*0bf0*/  IMAD.U32 R24, RZ, RZ, UR5 ;  /* 0x00000005ff187e24 */ /* 0x000fe2000f8e00ff */
        /* <DEDUP_REMOVED lines=9> */
.L_x_18:
[----:B0-----:R-:W-:Y:S01]  /*0c90*/  UIADD3 UR4, UP0, UPT, UR8, 0x4, URZ ;  /* 0x0000000408047890 */ /* 0x001fe2000ff1e0ff */
[----:B------:R-:W-:-:S03]  /*0ca0*/  PRMT R22, R25, 0x7610, R22 ;  /* 0x0000761019167816 */ /* 0x000fc60000000016 */
[----:B------:R-:W-:Y:S02]  /*0cb0*/  UIADD3.X UR5, UPT, UPT, URZ, UR9, URZ, UP0, !UPT ;  /* 0x00000009ff057290 */ /* 0x000fe400087fe4ff */
[----:B------:R-:W-:-:S04]  /*0cc0*/  IMAD.U32 R17, RZ, RZ, UR4 ;  /* 0x00000004ff117e24 */ /* 0x000fc8000f8e00ff */
[----:B------:R-:W-:Y:S01]  /*0cd0*/  IMAD.U32 R12, RZ, RZ, UR5 ;  /* 0x00000005ff0c7e24 */ /* 0x000fe2000f8e00ff */
[----:B------:R-:W-:Y:S06]  /*0ce0*/  BRA `(.L_x_13) ;  /* 0x0000000000547947 */ /* 0x000fec0003800000 */
.L_x_17:
[----:B0-----:R-:W-:Y:S01]  /*0cf0*/  UIADD3 UR4, UP0, UPT, UR8, 0x3, URZ ;  /* 0x0000000308047890 */ /* 0x001fe2000ff1e0ff */
[----:B------:R-:W-:-:S03]  /*0d00*/  PRMT R22, R25, 0x7610, R22 ;  /* 0x0000761019167816 */ /* 0x000fc60000000016 */
[----:B------:R-:W-:Y:S02]  /*0d10*/  UIADD3.X UR5, UPT, UPT, URZ, UR9, URZ, UP0, !UPT ;  /* 0x00000009ff057290 */ /* 0x000fe400087fe4ff */
[----:B------:R-:W-:-:S04]  /*0d20*/  IMAD.U32 R16, RZ, RZ, UR4 ;  /* 0x00000004ff107e24 */ /* 0x000fc8000f8e00ff */
[----:B------:R-:W-:Y:S01]  /*0d30*/  IMAD.U32 R20, RZ, RZ, UR5 ;  /* 0x00000005ff147e24 */ /* 0x000fe2000f8e00ff */
[----:B------:R-:W-:Y:S06]  /*0d40*/  BRA `(.L_x_13) ;  /* 0x00000000003c7947 */ /* 0x000fec0003800000 */
.L_x_16:
[----:B0-----:R-:W-:Y:S01]  /*0d50*/  UIADD3 UR4, UP0, UPT, UR8, 0x2, URZ ;  /* 0x0000000208047890 */ /* 0x001fe2000ff1e0ff */
[----:B------:R-:W-:-:S03]  /*0d60*/  PRMT R22, R25, 0x7610, R22 ;  /* 0x0000761019167816 */ /* 0x000fc60000000016 */
[----:B------:R-:W-:Y:S02]  /*0d70*/  UIADD3.X UR5, UPT, UPT, URZ, UR9, URZ, UP0, !UPT ;  /* 0x00000009ff057290 */ /* 0x000fe400087fe4ff */
[----:B------:R-:W-:-:S04]  /*0d80*/  IMAD.U32 R15, RZ, RZ, UR4 ;  /* 0x00000004ff0f7e24 */ /* 0x000fc8000f8e00ff */
[----:B------:R-:W-:Y:S01]  /*0d90*/  IMAD.U32 R19, RZ, RZ, UR5 ;  /* 0x00000005ff137e24 */ /* 0x000fe2000f8e00ff */
[----:B------:R-:W-:Y:S06]  /*0da0*/  BRA `(.L_x_13) ;  /* 0x0000000000247947 */ /* 0x000fec0003800000 */
.L_x_15:
[----:B0-----:R-:W-:Y:S01]  /*0db0*/  UIADD3 UR4, UP0, UPT, UR8, 0x1, URZ ;  /* 0x0000000108047890 */ /* 0x001fe2000ff1e0ff */
[----:B------:R-:W-:-:S03]  /*0dc0*/  PRMT R22, R25, 0x7610, R22 ;  /* 0x0000761019167816 */ /* 0x000fc60000000016 */
[----:B------:R-:W-:Y:S02]  /*0dd0*/  UIADD3.X UR5, UPT, UPT, URZ, UR9, URZ, UP0, !UPT ;  /* 0x00000009ff057290 */ /* 0x000fe400087fe4ff */
[----:B------:R-:W-:-:S04]  /*0de0*/  IMAD.U32 R14, RZ, RZ, UR4 ;  /* 0x00000004ff0e7e24 */ /* 0x000fc8000f8e00ff */
[----:B------:R-:W-:Y:S01]  /*0df0*/  IMAD.U32 R18, RZ, RZ, UR5 ;  /* 0x00000005ff127e24 */ /* 0x000fe2000f8e00ff */
[----:B------:R-:W-:Y:S06]  /*0e00*/  BRA `(.L_x_13) ;  /* 0x00000000000c7947 */ /* 0x000fec0003800000 */
.L_x_14:
[----:B------:R-:W-:Y:S01]  /*0e10*/  PRMT R22, R25, 0x7610, R22 ;  /* 0x0000761019167816 */ /* 0x000fe20000000016 */
[----:B------:R-:W-:Y:S02]  /*0e20*/  IMAD.MOV.U32 R23, RZ, RZ, R10 ;  /* 0x000000ffff177224 */ /* 0x000fe400078e000a */
[----:B------:R-:W-:-:S07]  /*0e30*/  IMAD.MOV.U32 R24, RZ, RZ, R11 ;  /* 0x000000ffff187224 */ /* 0x000fce00078e000b */
.L_x_13:
[----:B0-----:R-:W-:Y:S05]  /*0e40*/  BSYNC.RELIABLE B1 ;  /* 0x0000000000017941 */ /* 0x001fea0003800100 */
.L_x_12:
[----:B------:R-:W-:Y:S02]  /*0e50*/  IMAD.MOV.U32 R6, RZ, RZ, R23 ;  /* 0x000000ffff067224 */ /* 0x000fe400078e0017 */
[----:B------:R-:W-:-:S05]  /*0e60*/  IMAD.MOV.U32 R7, RZ, RZ, R24 ;  /* 0x000000ffff077224 */ /* 0x000fca00078e0018 */
[----:B------:R-:W2:Y:S01]  /*0e70*/  LDG.E.U8.CONSTANT R6, desc[UR6][R6.64] ;  /* 0x0000000606067981 */ /* 0x000ea2000c1e9100 */
[----:B------:R-:W-:Y:S01]  /*0e80*/  PRMT R23, R22, 0x9910, RZ ;  /* 0x0000991016177816 */ /* 0x000fe200000000ff */
[----:B------:R-:W-:Y:S01]  /*0e90*/  IMAD.MOV.U32 R22, RZ, RZ, 0x1 ;  /* 0x00000001ff167424 */ /* 0x000fe200078e00ff */
[----:B------:R-:W-:Y:S02]  /*0ea0*/  PLOP3.LUT P1, PT, PT, PT, PT, 0x8, 0x80 ;  /* 0x000000000080781c */ /* 0x000fe40003f2e170 */
[----:B--2---:R-:W-:-:S13]  /*0eb0*/  ISETP.NE.AND P2, PT, R23, R6, PT ;  /* 0x000000061700720c */ /* 0x004fda0003f45270 */
[----:B------:R-:W-:Y:S05]  /*0ec0*/  @!P2 BRA `(.L_x_11) ;  /* 0x000000000014a947 */ /* 0x000fea0003800000 */
[C---:B------:R-:W-:Y:S01]  /*0ed0*/  ISETP.NE.AND P1, PT, R21.reuse, R13, PT ;  /* 0x0000000d1500720c */ /* 0x040fe20003f25270 */
[----:B------:R-:W-:-:S12]  /*0ee0*/  VIADD R21, R21, 0x1 ;  /* 0x0000000115157836 */ /* 0x000fd80000000000 */
[----:B------:R-:W-:Y:S05]  /*0ef0*/  @P1 BRA `(.L_x_19) ;  /* 0xfffffff800701947 */ /* 0x000fea000383ffff */
[----:B------:R-:W-:Y:S02]  /*0f00*/  PLOP3.LUT P1, PT, PT, PT, PT, 0x80, 0x8 ;  /* 0x000000000008781c */ /* 0x000fe40003f2f070 */
[----:B------:R-:W-:-:S11]  /*0f10*/  PRMT R22, RZ, 0x7610, R22 ;  /* 0x00007610ff167816 */ /* 0x000fd60000000016 */
.L_x_11:
[----:B0-----:R-:W-:Y:S05]  /*0f20*/  BSYNC.RECONVERGENT B0 ;  /* 0x0000000000007941 */ /* 0x001fea0003800200 */
.L_x_10:
[----:B------:R-:W-:Y:S05]  /*0f30*/  WARPSYNC.ALL ;  /* 0x0000000000007948 */ /* 0x000fea0003800000 */
[----:B------:R-:W-:Y:S02]  /*0f40*/  LOP3.LUT R9, R22, R9, RZ, 0xfc, !PT ;  /* 0x0000000916097212 */ /* 0x000fe400078efcff */
[----:B------:R-:W-:Y:S02]  /*0f50*/  SEL R7, RZ, 0x1, !P0 ;  /* 0x00000001ff077807 */ /* 0x000fe40004000000 */
[----:B------:R-:W-:Y:S02]  /*0f60*/  PRMT R0, R9, 0x9910, RZ ;  /* 0x0000991009007816 */ /* 0x000fe400000000ff */
[----:B------:R-:W-:-:S02]  /*0f70*/  @P1 SEL R7, RZ, 0xffffffff, !P0 ;  /* 0xffffffffff071807 */ /* 0x000fc40004000000 */
[----:B------:R-:W-:-:S03]  /*0f80*/  ISETP.NE.AND P2, PT, R0, RZ, PT ;  /* 0x000000ff0000720c */ /* 0x000fc60003f45270 */
[----:B------:R-:W-:Y:S01]  /*0f90*/  STG.E desc[UR6][R4.64], R7 ;  /* 0x0000000704007986 */ /* 0x000fe2000c101906 */
[----:B------:R-:W-:-:S05]  /*0fa0*/  FSEL R9, RZ, 0.80000001192092895508, !P2 ;  /* 0x3f4ccccdff097808 */ /* 0x000fca0005000000 */
[----:B------:R-:W-:Y:S01]  /*0fb0*/  STG.E desc[UR6][R2.64], R9 ;  /* 0x0000000902007986 */ /* 0x000fe2000c101906 */
[----:B------:R-:W-:Y:S05]  /*0fc0*/  EXIT ;  /* 0x000000000000794d */ /* 0x000fea0003800000 */
.L_x_20:
[----:B------:R-:W-:-:S00]  /*0fd0*/  BRA `(.L_x_20) ;  /* 0xfffffffc00fc7947 */ /* 0x000fc0000383ffff */
[----:B------:R-:W-:-:S00]  /*0fe0*/  NOP ;  /* 0x0000000000007918 */ /* 0x000fc00000000000 */
        /* <DEDUP_REMOVED lines=9> */
.L_x_81:


//--------------------- .text._Z23detect_mutations_kernel13SequenceBatchP14MutationResultPii --------------------------
	.section	.text._Z23detect_mutations_kernel13SequenceBatchP14MutationResultPii,"ax",@progbits
	.align	128
        .global         _Z23detect_mutations_kernel13SequenceBatchP14MutationResultPii
        .type           _Z23detect_mutations_kernel13SequenceBatchP14MutationResultPii,@function
        .size           _Z23detect_mutations_kernel13SequenceBatchP14MutationResultPii,(.L_x_82 - _Z23detect_mutations_kernel13SequenceBatchP14MutationResultPii)
        .other          _Z23detect_mutations_kernel13SequenceBatchP14MutationResultPii,@"STO_CUDA_ENTRY STV_DEFAULT"
_Z23detect_mutations_kernel13SequenceBatchP14MutationResultPii:
.text._Z23detect_mutations_kernel13SequenceBatchP14MutationResultPii:
[----:B------:R-:W-:Y:S01]  /*0000*/  LDC R1, c[0x0][0x37c] ;  /* 0x0000df00ff017b82 */ /* 0x000fe20000000800 */
[----:B------:R-:W0:Y:S07]  /*0010*/  S2R R2, SR_TID.X ;  /* 0x0000000000027919 */ /* 0x000e2e0000002100 */
[----:B------:R-:W1:Y:S01]  /*0020*/  S2UR UR4, SR_CTAID.X ;  /* 0x00000000000479c3 */ /* 0x000e620000002500 */
[----:B------:R-:W2:Y:S07]  /*0030*/  LDCU UR5, c[0x0][0x398] ;  /* 0x00007300ff0577ac */ /* 0x000eae0008000800 */
[----:B------:R-:W1:Y:S01]  /*0040*/  LDC R9, c[0x0][0x360] ;  /* 0x0000d800ff097b82 */ /* 0x000e620000000800 */
[----:B0-----:R-:W-:Y:S01]  /*0050*/  ISETP.NE.AND P0, PT, R2, RZ, PT ;  /* 0x000000ff0200720c */ /* 0x001fe20003f05270 */
[----:B-1----:R-:W-:-:S05]  /*0060*/  IMAD R9, R9, UR4, R2 ;  /* 0x0000000409097c24 */ /* 0x002fca000f8e0202 */
[----:B--2---:R-:W-:-:S07]  /*0070*/  ISETP.GE.AND P1, PT, R9, UR5, PT ;  /* 0x0000000509007c0c */ /* 0x004fce000bf26270 */
[----:B------:R-:W0:Y:S01]  /*0080*/  @!P0 S2R R3, SR_CgaCtaId ;  /* 0x0000000000038919 */ /* 0x000e220000008800 */
[----:B------:R-:W-:-:S04]  /*0090*/  @!P0 MOV R0, 0x400 ;  /* 0x0000040000008802 */ /* 0x000fc80000000f00 */
[----:B0-----:R-:W-:-:S05]  /*00a0*/  @!P0 LEA R0, R3, R0, 0x18 ;  /* 0x0000000003008211 */ /* 0x001fca00078ec0ff */
[----:B------:R0:W-:Y:S01]  /*00b0*/  @!P0 STS [R0+0x1c00], RZ ;  /* 0x001c00ff00008388 */ /* 0x0001e20000000800 */
[----:B------:R-:W-:Y:S06]  /*00c0*/  BAR.SYNC.DEFER_BLOCKING 0x0 ;  /* 0x0000000000007b1d */ /* 0x000fec0000010000 */
[----:B------:R-:W-:Y:S05]  /*00d0*/  @P1 EXIT ;  /* 0x000000000000194d */ /* 0x000fea0003800000 */
[----:B------:R-:W1:Y:S01]  /*00e0*/  LDC.64 R4, c[0x0][0x388] ;  /* 0x0000e200ff047b82 */ /* 0x000e620000000a00 */
[----:B------:R-:W2:Y:S01]  /*00f0*/  LDCU.64 UR6, c[0x0][0x358] ;  /* 0x00006b00ff0677ac */ /* 0x000ea20008000a00 */
[----:B------:R-:W3:Y:S01]  /*0100*/  LDCU UR8, c[0x3][0x108] ;  /* 0x00c02100ff0877ac */ /* 0x000ee20008000800 */
[----:B------:R-:W4:Y:S01]  /*0110*/  LDCU.64 UR4, c[0x0][0x380] ;  /* 0x00007000ff0477ac */ /* 0x000f220008000a00 */
[----:B-1----:R-:W-:-:S06]  /*0120*/  IMAD.WIDE R4, R9, 0x4, R4 ;  /* 0x0000000409047825 */ /* 0x002fcc00078e0204 */
[----:B--2---:R-:W4:Y:S01]  /*0130*/  LDG.E R4, desc[UR6][R4.64] ;  /* 0x0000000604047981 */ /* 0x004f22000c1e1900 */
[----:B---3--:R-:W-:Y:S01]  /*0140*/  UISETP.NE.AND UP0, UPT, UR8, URZ, UPT ;  /* 0x000000ff0800728c */ /* 0x008fe2000bf05270 */
[----:B----4-:R-:W-:-:S04]  /*0150*/  IADD3 R8, P0, PT, R4, UR4, RZ ;  /* 0x0000000404087c10 */ /* 0x010fc8000ff1e0ff */
[----:B------:R-:W-:-:S04]  /*0160*/  LEA.HI.X.SX32 R7, R4, UR5, 0x1, P0 ;  /* 0x0000000504077c11 */ /* 0x000fc800080f0eff */
[----:B------:R-:W-:Y:S05]  /*0170*/  BRA.U !UP0, `(.L_x_21) ;  /* 0x0000001908407547 */ /* 0x000fea000b800000 */
[----:B------:R-:W1:Y:S02]  /*0180*/  LDC.64 R10, c[0x0][0x390] ;  /* 0x0000e400ff0a7b82 */ /* 0x000e640000000a00 */
[----:B-1----:R-:W-:-:S05]  /*0190*/  IMAD.WIDE R10, R9, 0x4, R10 ;  /* 0x00000004090a7825 */ /* 0x002fca00078e020a */
[----:B------:R-:W2:Y:S01]  /*01a0*/  LDG.E R6, desc[UR6][R10.64] ;  /* 0x000000060a067981 */ /* 0x000ea2000c1e1900 */
[----:B------:R-:W-:Y:S02]  /*01b0*/  IMAD.MOV.U32 R5, RZ, RZ, RZ ;  /* 0x000000ffff057224 */ /* 0x000fe400078e00ff */
[C---:B--2---:R-:W-:Y:S02]  /*01c0*/  VIADD R4, R6.reuse, 0xfffffffd ;  /* 0xfffffffd06047836 */ /* 0x044fe40000000000 */
[----:B------:R-:W-:-:S07]  /*01d0*/  VIADD R3, R6, 0xfffffffb ;  /* 0xfffffffb06037836 */ /* 0x000fce0000000000 */
.L_x_75:
[----:B0-----:R-:W-:Y:S01]  /*01e0*/  IMAD.MOV.U32 R0, RZ, RZ, 0x100 ;  /* 0x00000100ff007424 */ /* 0x001fe200078e00ff */
[----:B------:R-:W0:Y:S01]  /*01f0*/  LDCU.64 UR4, c[0x4][URZ] ;  /* 0x01000000ff0477ac */ /* 0x000e220008000a00 */
[----:B-1-3--:R-:W-:Y:S02]  /*0200*/  PRMT R11, RZ, 0x7610, R11 ;  /* 0x00007610ff0b7816 */ /* 0x00afe4000000000b */
[----:B------:R-:W-:-:S04]  /*0210*/  IMAD R0, R5, 0x14, R0 ;  /* 0x0000001405007824 */ /* 0x000fc800078e0200 */
[----:B------:R-:W1:Y:S02]  /*0220*/  LDC.U8 R10, c[0x3][R0] ;  /* 0x00c00000000a7b82 */ /* 0x000e640000000000 */
[----:B-1----:R-:W-:-:S13]  /*0230*/  ISETP.NE.AND P0, PT, R10, RZ, PT ;  /* 0x000000ff0a00720c */ /* 0x002fda0003f05270 */
[----:B0-2---:R-:W-:Y:S05]  /*0240*/  @!P0 BRA `(.L_x_22) ;  /* 0x0000000000408947 */ /* 0x005fea0003800000 */
[----:B------:R-:W-:Y:S01]  /*0250*/  PRMT R11, R10, 0x7610, R11 ;  /* 0x000076100a0b7816 */ /* 0x000fe2000000000b */
[----:B------:R-:W-:-:S07]  /*0260*/  IMAD.MOV.U32 R14, RZ, RZ, R0 ;  /* 0x000000ffff0e7224 */ /* 0x000fce00078e0000 */
.L_x_23:
[----:B------:R-:W-:Y:S02]  /*0270*/  IMAD.U32 R12, RZ, RZ, UR4 ;  /* 0x00000004ff0c7e24 */ /* 0x000fe4000f8e00ff */
[----:B------:R-:W-:-:S05]  /*0280*/  IMAD.U32 R13, RZ, RZ, UR5 ;  /* 0x00000005ff0d7e24 */ /* 0x000fca000f8e00ff */
[----:B------:R-:W2:Y:S01]  /*0290*/  LDG.E.U8.CONSTANT R12, desc[UR6][R12.64] ;  /* 0x000000060c0c7981 */ /* 0x000ea2000c1e9100 */
[----:B------:R-:W-:-:S04]  /*02a0*/  PRMT R15, R11, 0x9910, RZ ;  /* 0x000099100b0f7816 */ /* 0x000fc800000000ff */
[----:B--2---:R-:W-:-:S13]  /*02b0*/  ISETP.NE.AND P0, PT, R15, R12, PT ;  /* 0x0000000c0f00720c */ /* 0x004fda0003f05270 */
[----:B------:R-:W-:Y:S05]  /*02c0*/  @P0 BRA `(.L_x_22) ;  /* 0x0000000000200947 */ /* 0x000fea0003800000 */
[----:B------:R0:W1:Y:S01]  /*02d0*/  LDC.U8 R11, c[0x3][R14+0x1] ;  /* 0x00c000400e0b7b82 */ /* 0x0000620000000000 */
[----:B------:R-:W-:Y:S01]  /*02e0*/  UIADD3 UR4, UP0, UPT, UR4, 0x1, URZ ;  /* 0x0000000104047890 */ /* 0x000fe2000ff1e0ff */
[----:B------:R-:W-:-:S03]  /*02f0*/  VIADD R12, R14, 0x1 ;  /* 0x000000010e0c7836 */ /* 0x000fc60000000000 */
[----:B------:R-:W-:Y:S01]  /*0300*/  UIADD3.X UR5, UPT, UPT, URZ, UR5, URZ, UP0, !UPT ;  /* 0x00000005ff057290 */ /* 0x000fe200087fe4ff */
[----:B0-----:R-:W-:Y:S01]  /*0310*/  IMAD.MOV.U32 R14, RZ, RZ, R12 ;  /* 0x000000ffff0e7224 */ /* 0x001fe200078e000c */
[----:B-1----:R-:W-:-:S13]  /*0320*/  ISETP.NE.AND P0, PT, R11, RZ, PT ;  /* 0x000000ff0b00720c */ /* 0x002fda0003f05270 */
[----:B------:R-:W-:Y:S05]  /*0330*/  @P0 BRA `(.L_x_23) ;  /* 0xfffffffc00cc0947 */ /* 0x000fea000383ffff */
[----:B------:R-:W-:-:S07]  /*0340*/  PRMT R11, RZ, 0x7610, R11 ;  /* 0x00007610ff0b7816 */ /* 0x000fce000000000b */
.L_x_22:
[----:B------:R-:W-:Y:S02]  /*0350*/  IMAD.U32 R12, RZ, RZ, UR4 ;  /* 0x00000004ff0c7e24 */ /* 0x000fe4000f8e00ff */
[----:B------:R-:W-:-:S05]  /*0360*/  IMAD.U32 R13, RZ, RZ, UR5 ;  /* 0x00000005ff0d7e24 */ /* 0x000fca000f8e00ff */
[----:B------:R-:W2:Y:S01]  /*0370*/  LDG.E.U8.CONSTANT R12, desc[UR6][R12.64] ;  /* 0x000000060c0c7981 */ /* 0x000ea2000c1e9100 */
[----:B------:R-:W-:Y:S01]  /*0380*/  LOP3.LUT R11, R11, 0xff, RZ, 0xc0, !PT ;  /* 0x000000ff0b0b7812 */ /* 0x000fe200078ec0ff */
[----:B------:R-:W-:Y:S04]  /*0390*/  BSSY.RECONVERGENT B0, `(.L_x_24) ;  /* 0x0000169000007945 */ /* 0x000fe80003800200 */
[----:B------:R-:W-:Y:S01]  /*03a0*/  BSSY.RELIABLE B1, `(.L_x_25) ;  /* 0x00000b4000017945 */ /* 0x000fe20003800100 */
[----:B--2---:R-:W-:-:S13]  /*03b0*/  ISETP.NE.AND P0, PT, R11, R12, PT ;  /* 0x0000000c0b00720c */ /* 0x004fda0003f05270 */
[----:B------:R-:W-:Y:S05]  /*03c0*/  @!P0 BRA `(.L_x_26) ;  /* 0x0000000400908947 */ /* 0x000fea0003800000 */
[----:B------:R-:W-:Y:S01]  /*03d0*/  PRMT R11, R10, 0x9910, RZ ;  /* 0x000099100a0b7816 */ /* 0x000fe200000000ff */
[----:B------:R-:W0:Y:S01]  /*03e0*/  LDCU.64 UR4, c[0x4][0x10] ;  /* 0x01000200ff0477ac */ /* 0x000e220008000a00 */
[----:B------:R-:W-:Y:S02]  /*03f0*/  PRMT R14, RZ, 0x7610, R14 ;  /* 0x00007610ff0e7816 */ /* 0x000fe4000000000e */
[----:B------:R-:W-:-:S13]  /*0400*/  ISETP.NE.AND P0, PT, R11, RZ, PT ;  /* 0x000000ff0b00720c */ /* 0x000fda0003f05270 */
[----:B------:R-:W-:Y:S05]  /*0410*/  @!P0 BRA `(.L_x_27) ;  /* 0x0000000000408947 */ /* 0x000fea0003800000 */
[----:B------:R-:W-:-:S07]  /*0420*/  IMAD.MOV.U32 R15, RZ, RZ, R0 ;  /* 0x000000ffff0f7224 */ /* 0x000fce00078e0000 */
.L_x_28:
[----:B0-----:R-:W-:Y:S02]  /*0430*/  IMAD.U32 R12, RZ, RZ, UR4 ;  /* 0x00000004ff0c7e24 */ /* 0x001fe4000f8e00ff */
[----:B------:R-:W-:-:S05]  /*0440*/  IMAD.U32 R13, RZ, RZ, UR5 ;  /* 0x00000005ff0d7e24 */ /* 0x000fca000f8e00ff */
[----:B------:R-:W2:Y:S01]  /*0450*/  LDG.E.U8.CONSTANT R12, desc[UR6][R12.64] ;  /* 0x000000060c0c7981 */ /* 0x000ea2000c1e9100 */
[C---:B------:R-:W-:Y:S02]  /*0460*/  PRMT R11, R10.reuse, 0x9910, RZ ;  /* 0x000099100a0b7816 */ /* 0x040fe400000000ff */
[----:B------:R-:W-:Y:S02]  /*0470*/  PRMT R14, R10, 0x7610, R14 ;  /* 0x000076100a0e7816 */ /* 0x000fe4000000000e */
        /* <DEDUP_REMOVED lines=10> */
.L_x_27:
[----:B0-----:R-:W-:Y:S02]  /*0520*/  IMAD.U32 R10, RZ, RZ, UR4 ;  /* 0x00000004ff0a7e24 */ /* 0x001fe4000f8e00ff */
[----:B------:R-:W-:-:S05]  /*0530*/  IMAD.U32 R11, RZ, RZ, UR5 ;  /* 0x00000005ff0b7e24 */ /* 0x000fca000f8e00ff */
[----:B------:R-:W2:Y:S01]  /*0540*/  LDG.E.U8.CONSTANT R10, desc[UR6][R10.64] ;  /* 0x000000060a0a7981 */ /* 0x000ea2000c1e9100 */
[----:B------:R-:W-:Y:S02]  /*0550*/  ISETP.GE.AND P0, PT, R6, 0x6, PT ;  /* 0x000000060600780c */ /* 0x000fe40003f06270 */
[----:B------:R-:W-:-:S04]  /*0560*/  LOP3.LUT R13, R14, 0xff, RZ, 0xc0, !PT ;  /* 0x000000ff0e0d7812 */ /* 0x000fc800078ec0ff */
[----:B--2---:R-:W-:-:S13]  /*0570*/  ISETP.NE.OR P0, PT, R13, R10, !P0 ;  /* 0x0000000a0d00720c */ /* 0x004fda0004705670 */
[----:B------:R-:W-:Y:S05]  /*0580*/  @P0 BREAK.RELIABLE B1 ;  /* 0x0000000000010942 */ /* 0x000fea0003800100 */
[----:B------:R-:W-:Y:S05]  /*0590*/  @P0 BRA `(.L_x_29) ;  /* 0x0000001400200947 */ /* 0x000fea0003800000 */
[----:B------:R-:W0:Y:S01]  /*05a0*/  LDC R13, c[0x4][0x18] ;  /* 0x01000600ff0d7b82 */ /* 0x000e220000000800 */
[----:B------:R-:W-:-:S07]  /*05b0*/  IMAD.MOV.U32 R17, RZ, RZ, RZ ;  /* 0x000000ffff117224 */ /* 0x000fce00078e00ff */
[----:B------:R-:W1:Y:S08]  /*05c0*/  LDC R12, c[0x4][0x1c] ;  /* 0x01000700ff0c7b82 */ /* 0x000e700000000800 */
[----:B------:R-:W2:Y:S02]  /*05d0*/  LDC.64 R14, c[0x4][0x18] ;  /* 0x01000600ff0e7b82 */ /* 0x000ea40000000a00 */
.L_x_37:
[----:B------:R-:W-:-:S05]  /*05e0*/  IADD3 R10, P0, PT, R17, R8, RZ ;  /* 0x00000008110a7210 */ /* 0x000fca0007f1e0ff */
[----:B------:R-:W-:-:S05]  /*05f0*/  IMAD.X R11, RZ, RZ, R7, P0 ;  /* 0x000000ffff0b7224 */ /* 0x000fca00000e0607 */
[----:B------:R-:W3:Y:S01]  /*0600*/  LDG.E.U8 R20, desc[UR6][R10.64] ;  /* 0x000000060a147981 */ /* 0x000ee2000c1e1100 */
[----:B0-----:R-:W-:Y:S01]  /*0610*/  IMAD.MOV.U32 R18, RZ, RZ, R13 ;  /* 0x000000ffff127224 */ /* 0x001fe200078e000d */
[----:B------:R-:W-:Y:S01]  /*0620*/  PRMT R16, RZ, 0x7610, R16 ;  /* 0x00007610ff107816 */ /* 0x000fe20000000010 */
        /* <DEDUP_REMOVED lines=39> */
[----:B------:R-:W-:Y:S05]  /*08a0*/  @!P0 BRA `(.L_x_36) ;  /* 0x0000000400808947 */ /* 0x000fea0003800000 */
[----:B------:R-:W-:Y:S01]  /*08b0*/  PRMT R16, R10, 0x7610, R16 ;  /* 0x000076100a107816 */ /* 0x000fe20000000010 */
[----:B------:R-:W-:Y:S06]  /*08c0*/  BRA `(.L_x_30) ;  /* 0x0000000000247947 */ /* 0x000fec0003800000 */
.L_x_35:
[----:B------:R-:W-:Y:S01]  /*08d0*/  PRMT R16, R20, 0x7610, R16 ;  /* 0x0000761014107816 */ /* 0x000fe20000000010 */
[----:B------:R-:W-:Y:S06]  /*08e0*/  BRA `(.L_x_30) ;  /* 0x00000000001c7947 */ /* 0x000fec0003800000 */
.L_x_34:
[----:B------:R-:W-:Y:S01]  /*08f0*/  PRMT R16, R20, 0x7610, R16 ;  /* 0x0000761014107816 */ /* 0x000fe20000000010 */
[----:B------:R-:W-:Y:S06]  /*0900*/  BRA `(.L_x_30) ;  /* 0x0000000000147947 */ /* 0x000fec0003800000 */
.L_x_33:
[----:B------:R-:W-:Y:S01]  /*0910*/  PRMT R16, R20, 0x7610, R16 ;  /* 0x0000761014107816 */ /* 0x000fe20000000010 */
[----:B------:R-:W-:Y:S06]  /*0920*/  BRA `(.L_x_30) ;  /* 0x00000000000c7947 */ /* 0x000fec0003800000 */
.L_x_32:
[----:B------:R-:W-:Y:S01]  /*0930*/  PRMT R16, R20, 0x7610, R16 ;  /* 0x0000761014107816 */ /* 0x000fe20000000010 */
[----:B------:R-:W-:Y:S06]  /*0940*/  BRA `(.L_x_30) ;  /* 0x0000000000047947 */ /* 0x000fec0003800000 */
.L_x_31:
[----:B------:R-:W-:-:S07]  /*0950*/  PRMT R16, R20, 0x7610, R16 ;  /* 0x0000761014107816 */ /* 0x000fce0000000010 */
.L_x_30:
[----:B------:R-:W-:Y:S02]  /*0960*/  IMAD.MOV.U32 R10, RZ, RZ, R18 ;  /* 0x000000ffff0a7224 */ /* 0x000fe400078e0012 */
[----:B------:R-:W-:-:S05]  /*0970*/  IMAD.MOV.U32 R11, RZ, RZ, R19 ;  /* 0x000000ffff0b7224 */ /* 0x000fca00078e0013 */
[----:B------:R-:W3:Y:S01]  /*0980*/  LDG.E.U8.CONSTANT R10, desc[UR6][R10.64] ;  /* 0x000000060a0a7981 */ /* 0x000ee2000c1e9100 */
[----:B------:R-:W-:-:S04]  /*0990*/  PRMT R19, R16, 0x9910, RZ ;  /* 0x0000991010137816 */ /* 0x000fc800000000ff */
[----:B---3--:R-:W-:-:S13]  /*09a0*/  ISETP.NE.AND P0, PT, R19, R10, PT ;  /* 0x0000000a1300720c */ /* 0x008fda0003f05270 */
[----:B------:R-:W-:Y:S05]  /*09b0*/  @!P0 BRA `(.L_x_36) ;  /* 0x00000004003c8947 */ /* 0x000fea0003800000 */
[----:B------:R-:W-:-:S05]  /*09c0*/  VIADD R17, R17, 0x1 ;  /* 0x0000000111117836 */ /* 0x000fca0000000000 */
[----:B------:R-:W-:-:S13]  /*09d0*/  ISETP.NE.AND P0, PT, R17, R3, PT ;  /* 0x000000031100720c */ /* 0x000fda0003f05270 */
[----:B------:R-:W-:Y:S05]  /*09e0*/  @!P0 BREAK.RELIABLE B1 ;  /* 0x0000000000018942 */ /* 0x000fea0003800100 */
[----:B------:R-:W-:Y:S05]  /*09f0*/  @!P0 BRA `(.L_x_29) ;  /* 0x0000001000088947 */ /* 0x000fea0003800000 */
[----:B------:R-:W-:Y:S05]  /*0a00*/  BRA `(.L_x_37) ;  /* 0xfffffff800f47947 */ /* 0x000fea000383ffff */
.L_x_26:
[----:B------:R-:W-:-:S13]  /*0a10*/  ISETP.GE.AND P0, PT, R6, 0x6, PT ;  /* 0x000000060600780c */ /* 0x000fda0003f06270 */
[----:B------:R-:W-:Y:S05]  /*0a20*/  @!P0 BREAK.RELIABLE B1 ;  /* 0x0000000000018942 */ /* 0x000fea0003800100 */
[----:B------:R-:W-:Y:S05]  /*0a30*/  @!P0 BRA `(.L_x_29) ;  /* 0x0000000c00f88947 */ /* 0x000fea0003800000 */
[----:B------:R-:W0:Y:S01]  /*0a40*/  LDC R13, c[0x4][0x8] ;  /* 0x01000200ff0d7b82 */ /* 0x000e220000000800 */
[----:B------:R-:W-:-:S07]  /*0a50*/  IMAD.MOV.U32 R17, RZ, RZ, RZ ;  /* 0x000000ffff117224 */ /* 0x000fce00078e00ff */
[----:B------:R-:W1:Y:S08]  /*0a60*/  LDC R12, c[0x4][0xc] ;  /* 0x01000300ff0c7b82 */ /* 0x000e700000000800 */
[----:B------:R-:W2:Y:S02]  /*0a70*/  LDC.64 R14, c[0x4][0x8] ;  /* 0x01000200ff0e7b82 */ /* 0x000ea40000000a00 */
.L_x_44:
        /* <DEDUP_REMOVED lines=47> */
.L_x_43:
[----:B------:R-:W-:Y:S01]  /*0d70*/  PRMT R16, R20, 0x7610, R16 ;  /* 0x0000761014107816 */ /* 0x000fe20000000010 */
[----:B------:R-:W-:Y:S06]  /*0d80*/  BRA `(.L_x_38) ;  /* 0x00000000001c7947 */ /* 0x000fec0003800000 */
.L_x_42:
[----:B------:R-:W-:Y:S01]  /*0d90*/  PRMT R16, R20, 0x7610, R16 ;  /* 0x0000761014107816 */ /* 0x000fe20000000010 */
[----:B------:R-:W-:Y:S06]  /*0da0*/  BRA `(.L_x_38) ;  /* 0x0000000000147947 */ /* 0x000fec0003800000 */
.L_x_41:
[----:B------:R-:W-:Y:S01]  /*0db0*/  PRMT R16, R20, 0x7610, R16 ;  /* 0x0000761014107816 */ /* 0x000fe20000000010 */
[----:B------:R-:W-:Y:S06]  /*0dc0*/  BRA `(.L_x_38) ;  /* 0x00000000000c7947 */ /* 0x000fec0003800000 */
.L_x_40:
[----:B------:R-:W-:Y:S01]  /*0dd0*/  PRMT R16, R20, 0x7610, R16 ;  /* 0x0000761014107816 */ /* 0x000fe20000000010 */
[----:B------:R-:W-:Y:S06]  /*0de0*/  BRA `(.L_x_38) ;  /* 0x0000000000047947 */ /* 0x000fec0003800000 */
.L_x_39:
[----:B------:R-:W-:-:S07]  /*0df0*/  PRMT R16, R20, 0x7610, R16 ;  /* 0x0000761014107816 */ /* 0x000fce0000000010 */
.L_x_38:
        /* <DEDUP_REMOVED lines=11> */
.L_x_36:
[----:B------:R-:W-:-:S13]  /*0eb0*/  ISETP.GE.AND P0, PT, R6, 0x3, PT ;  /* 0x000000030600780c */ /* 0x000fda0003f06270 */
[----:B------:R-:W-:Y:S05]  /*0ec0*/  @!P0 BREAK.RELIABLE B1 ;  /* 0x0000000000018942 */ /* 0x000fea0003800100 */
[----:B------:R-:W-:Y:S05]  /*0ed0*/  @!P0 BRA `(.L_x_29) ;  /* 0x0000000800d08947 */ /* 0x000fea0003800000 */
[----:B------:R-:W-:Y:S05]  /*0ee0*/  BSYNC.RELIABLE B1 ;  /* 0x0000000000017941 */ /* 0x000fea0003800100 */
.L_x_25:
[----:B--2---:R0:W1:Y:S01]  /*0ef0*/  LDC.U8 R14, c[0x3][R0+0xd] ;  /* 0x00c00340000e7b82 */ /* 0x0040620000000000 */
[----:B------:R-:W-:Y:S02]  /*0f00*/  IMAD.MOV.U32 R13, RZ, RZ, RZ ;  /* 0x000000ffff0d7224 */ /* 0x000fe400078e00ff */
[----:B------:R-:W-:-:S07]  /*0f10*/  IMAD.MOV.U32 R15, RZ, RZ, 0x3 ;  /* 0x00000003ff0f7424 */ /* 0x000fce00078e00ff */
.L_x_74:
[----:B---3--:R-:W-:-:S05]  /*0f20*/  IADD3 R10, P0, PT, R13, R8, RZ ;  /* 0x000000080d0a7210 */ /* 0x008fca0007f1e0ff */
[----:B-1----:R-:W-:-:S05]  /*0f30*/  IMAD.X R11, RZ, RZ, R7, P0 ;  /* 0x000000ffff0b7224 */ /* 0x002fca00000e0607 */
[----:B------:R-:W2:Y:S01]  /*0f40*/  LDG.E.U8 R17, desc[UR6][R10.64] ;  /* 0x000000060a117981 */ /* 0x000ea2000c1e1100 */
[----:B------:R-:W-:Y:S01]  /*0f50*/  IMAD.MOV.U32 R18, RZ, RZ, 0x58 ;  /* 0x00000058ff127424 */ /* 0x000fe200078e00ff */
[----:B------:R-:W-:Y:S04]  /*0f60*/  BSSY.RECONVERGENT B1, `(.L_x_45) ;  /* 0x000007a000017945 */ /* 0x000fe80003800200 */
[----:B------:R-:W-:Y:S01]  /*0f70*/  BSSY.RELIABLE B2, `(.L_x_46) ;  /* 0x000002a000027945 */ /* 0x000fe20003800100 */
[----:B------:R-:W-:Y:S02]  /*0f80*/  IMAD.MOV.U32 R12, RZ, RZ, R13 ;  /* 0x000000ffff0c7224 */ /* 0x000fe400078e000d */
[--C-:B------:R-:W-:Y:S01]  /*0f90*/  IMAD.MOV.U32 R13, RZ, RZ, R15.reuse ;  /* 0x000000ffff0d7224 */ /* 0x100fe200078e000f */
[----:B------:R-:W-:Y:S01]  /*0fa0*/  PRMT R15, R18, 0x7610, R15 ;  /* 0x00007610120f7816 */ /* 0x000fe2000000000f */
[----:B------:R-:W-:Y:S01]  /*0fb0*/  IMAD.MOV.U32 R16, RZ, RZ, RZ ;  /* 0x000000ffff107224 */ /* 0x000fe200078e00ff */
[----:B--2---:R-:W-:-:S13]  /*0fc0*/  ISETP.GT.AND P0, PT, R17, 0x60, PT ;  /* 0x000000601100780c */ /* 0x004fda0003f04270 */
[----:B------:R-:W-:Y:S05]  /*0fd0*/  @P0 BRA `(.L_x_47) ;  /* 0x0000000000400947 */ /* 0x000fea0003800000 */
[----:B------:R-:W-:-:S13]  /*0fe0*/  ISETP.GT.AND P0, PT, R17, 0x53, PT ;  /* 0x000000531100780c */ /* 0x000fda0003f04270 */
[----:B------:R-:W-:Y:S05]  /*0ff0*/  @P0 BRA `(.L_x_48) ;  /* 0x0000000000200947 */ /* 0x000fea0003800000 */
[----:B------:R-:W-:-:S13]  /*1000*/  ISETP.NE.AND P0, PT, R17, 0x41, PT ;  /* 0x000000411100780c */ /* 0x000fda0003f05270 */
[----:B------:R-:W-:Y:S05]  /*1010*/  @!P0 BRA `(.L_x_49) ;  /* 0x00000000007c8947 */ /* 0x000fea0003800000 */
[----:B------:R-:W-:-:S13]  /*1020*/  ISETP.NE.AND P0, PT, R17, 0x43, PT ;  /* 0x000000431100780c */ /* 0x000fda0003f05270 */
[----:B------:R-:W-:Y:S05]  /*1030*/  @!P0 BRA `(.L_x_50) ;  /* 0x0000000000548947 */ /* 0x000fea0003800000 */
[----:B------:R-:W-:-:S13]  /*1040*/  ISETP.NE.AND P0, PT, R17, 0x47, PT ;  /* 0x000000471100780c */ /* 0x000fda0003f05270 */
[----:B------:R-:W-:Y:S05]  /*1050*/  @P0 BREAK.RELIABLE B2 ;  /* 0x0000000000020942 */ /* 0x000fea0003800100 */
[----:B------:R-:W-:Y:S05]  /*1060*/  @!P0 BRA `(.L_x_51) ;  /* 0x0000000000408947 */ /* 0x000fea0003800000 */
[----:B------:R-:W-:Y:S05]  /*1070*/  BRA `(.L_x_52) ;  /* 0x0000000400a07947 */ /* 0x000fea0003800000 */
.L_x_48:
[----:B------:R-:W-:-:S05]  /*1080*/  VIADD R16, R17, 0xffffffac ;  /* 0xffffffac11107836 */ /* 0x000fca0000000000 */
[----:B------:R-:W-:-:S04]  /*1090*/  LOP3.LUT R16, R16, 0xffff, RZ, 0xc0, !PT ;  /* 0x0000ffff10107812 */ /* 0x000fc800078ec0ff */
[----:B------:R-:W-:-:S13]  /*10a0*/  ISETP.GE.U32.AND P0, PT, R16, 0x2, PT ;  /* 0x000000021000780c */ /* 0x000fda0003f06070 */
[----:B------:R-:W-:Y:S05]  /*10b0*/  @P0 BREAK.RELIABLE B2 ;  /* 0x0000000000020942 */ /* 0x000fea0003800100 */
[----:B------:R-:W-:Y:S05]  /*10c0*/  @!P0 BRA `(.L_x_53) ;  /* 0x00000000004c8947 */ /* 0x000fea0003800000 */
[----:B------:R-:W-:Y:S05]  /*10d0*/  BRA `(.L_x_52) ;  /* 0x0000000400887947 */ /* 0x000fea0003800000 */
.L_x_47:
        /* <DEDUP_REMOVED lines=8> */
[----:B------:R-:W-:Y:S05]  /*1160*/  @P0 BRA `(.L_x_52) ;  /* 0x0000000400640947 */ /* 0x000fea0003800000 */
.L_x_51:
[----:B------:R-:W-:Y:S01]  /*1170*/  IMAD.MOV.U32 R16, RZ, RZ, 0x8 ;  /* 0x00000008ff107424 */ /* 0x000fe200078e00ff */
[----:B------:R-:W-:Y:S06]  /*1180*/  BRA `(.L_x_49) ;  /* 0x0000000000207947 */ /* 0x000fec0003800000 */
.L_x_50:
[----:B------:R-:W-:Y:S01]  /*1190*/  IMAD.MOV.U32 R16, RZ, RZ, 0x4 ;  /* 0x00000004ff107424 */ /* 0x000fe200078e00ff */
[----:B------:R-:W-:Y:S06]  /*11a0*/  BRA `(.L_x_49) ;  /* 0x0000000000187947 */ /* 0x000fec0003800000 */
.L_x_54:
[----:B------:R-:W-:-:S05]  /*11b0*/  VIADD R16, R17, 0xffffff8c ;  /* 0xffffff8c11107836 */ /* 0x000fca0000000000 */
[----:B------:R-:W-:-:S04]  /*11c0*/  LOP3.LUT R16, R16, 0xffff, RZ, 0xc0, !PT ;  /* 0x0000ffff10107812 */ /* 0x000fc800078ec0ff */
[----:B------:R-:W-:-:S13]  /*11d0*/  ISETP.GE.U32.AND P0, PT, R16, 0x2, PT ;  /* 0x000000021000780c */ /* 0x000fda0003f06070 */
[----:B------:R-:W-:Y:S05]  /*11e0*/  @P0 BREAK.RELIABLE B2 ;  /* 0x0000000000020942 */ /* 0x000fea0003800100 */
[----:B------:R-:W-:Y:S05]  /*11f0*/  @P0 BRA `(.L_x_52) ;  /* 0x0000000400400947 */ /* 0x000fea0003800000 */
.L_x_53:
[----:B------:R-:W-:-:S07]  /*1200*/  IMAD.MOV.U32 R16, RZ, RZ, 0xc ;  /* 0x0000000cff107424 */ /* 0x000fce00078e00ff */
.L_x_49:
[----:B------:R-:W-:Y:S05]  /*1210*/  BSYNC.RELIABLE B2 ;  /* 0x0000000000027941 */ /* 0x000fea0003800100 */
.L_x_46:
[----:B------:R-:W2:Y:S01]  /*1220*/  LDG.E.U8 R17, desc[UR6][R10.64+0x1] ;  /* 0x000001060a117981 */ /* 0x000ea2000c1e1100 */
[----:B------:R-:W-:Y:S01]  /*1230*/  BSSY.RELIABLE B2, `(.L_x_55) ;  /* 0x0000026000027945 */ /* 0x000fe20003800100 */
        /* <DEDUP_REMOVED lines=12> */
.L_x_57:
[----:B------:R-:W-:-:S05]  /*1300*/  VIADD R17, R17, 0xffffffac ;  /* 0xffffffac11117836 */ /* 0x000fca0000000000 */
[----:B------:R-:W-:-:S04]  /*1310*/  LOP3.LUT R17, R17, 0xffff, RZ, 0xc0, !PT ;  /* 0x0000ffff11117812 */ /* 0x000fc800078ec0ff */
[----:B------:R-:W-:-:S13]  /*1320*/  ISETP.GE.U32.AND P0, PT, R17, 0x2, PT ;  /* 0x000000021100780c */ /* 0x000fda0003f06070 */
[----:B------:R-:W-:Y:S05]  /*1330*/  @P0 BREAK.RELIABLE B2 ;  /* 0x0000000000020942 */ /* 0x000fea0003800100 */
[----:B------:R-:W-:Y:S05]  /*1340*/  @!P0 BRA `(.L_x_61) ;  /* 0x00000000004c8947 */ /* 0x000fea0003800000 */
[----:B------:R-:W-:Y:S05]  /*1350*/  BRA `(.L_x_52) ;  /* 0x0000000000e87947 */ /* 0x000fea0003800000 */
.L_x_56:
        /* <DEDUP_REMOVED lines=9> */
.L_x_60:
[----:B------:R-:W-:Y:S01]  /*13f0*/  VIADD R16, R16, 0x2 ;  /* 0x0000000210107836 */ /* 0x000fe20000000000 */
[----:B------:R-:W-:Y:S06]  /*1400*/  BRA `(.L_x_58) ;  /* 0x0000000000207947 */ /* 0x000fec0003800000 */
.L_x_59:
[----:B------:R-:W-:Y:S01]  /*1410*/  VIADD R16, R16, 0x1 ;  /* 0x0000000110107836 */ /* 0x000fe20000000000 */
[----:B------:R-:W-:Y:S06]  /*1420*/  BRA `(.L_x_58) ;  /* 0x0000000000187947 */ /* 0x000fec0003800000 */
.L_x_62:
[----:B------:R-:W-:-:S05]  /*1430*/  VIADD R17, R17, 0xffffff8c ;  /* 0xffffff8c11117836 */ /* 0x000fca0000000000 */
[----:B------:R-:W-:-:S04]  /*1440*/  LOP3.LUT R17, R17, 0xffff, RZ, 0xc0, !PT ;  /* 0x0000ffff11117812 */ /* 0x000fc800078ec0ff */
[----:B------:R-:W-:-:S13]  /*1450*/  ISETP.GT.U32.AND P0, PT, R17, 0x1, PT ;  /* 0x000000011100780c */ /* 0x000fda0003f04070 */
[----:B------:R-:W-:Y:S05]  /*1460*/  @P0 BREAK.RELIABLE B2 ;  /* 0x0000000000020942 */ /* 0x000fea0003800100 */
[----:B------:R-:W-:Y:S05]  /*1470*/  @P0 BRA `(.L_x_52) ;  /* 0x0000000000a00947 */ /* 0x000fea0003800000 */
.L_x_61:
[----:B------:R-:W-:-:S07]  /*1480*/  VIADD R16, R16, 0x3 ;  /* 0x0000000310107836 */ /* 0x000fce0000000000 */
.L_x_58:
[----:B------:R-:W-:Y:S05]  /*1490*/  BSYNC.RELIABLE B2 ;  /* 0x0000000000027941 */ /* 0x000fea0003800100 */
.L_x_55:
[----:B------:R-:W2:Y:S01]  /*14a0*/  LDG.E.U8 R10, desc[UR6][R10.64+0x2] ;  /* 0x000002060a0a7981 */ /* 0x000ea2000c1e1100 */
[----:B------:R-:W-:Y:S01]  /*14b0*/  IMAD.SHL.U32 R16, R16, 0x4, RZ ;  /* 0x0000000410107824 */ /* 0x000fe200078e00ff */
        /* <DEDUP_REMOVED lines=9> */
[----:B------:R-:W-:Y:S05]  /*1550*/  @!P0 BRA `(.L_x_67) ;  /* 0x0000000000388947 */ /* 0x000fea0003800000 */
[----:B------:R-:W-:Y:S05]  /*1560*/  BRA `(.L_x_52) ;  /* 0x0000000000647947 */ /* 0x000fea0003800000 */
.L_x_64:
[----:B------:R-:W-:-:S05]  /*1570*/  VIADD R10, R10, 0xffffffac ;  /* 0xffffffac0a0a7836 */ /* 0x000fca0000000000 */
[----:B------:R-:W-:-:S04]  /*1580*/  LOP3.LUT R10, R10, 0xffff, RZ, 0xc0, !PT ;  /* 0x0000ffff0a0a7812 */ /* 0x000fc800078ec0ff */
[----:B------:R-:W-:-:S13]  /*1590*/  ISETP.GE.U32.AND P0, PT, R10, 0x2, PT ;  /* 0x000000020a00780c */ /* 0x000fda0003f06070 */
[----:B------:R-:W-:Y:S05]  /*15a0*/  @!P0 BRA `(.L_x_68) ;  /* 0x0000000000448947 */ /* 0x000fea0003800000 */
[----:B------:R-:W-:Y:S05]  /*15b0*/  BRA `(.L_x_52) ;  /* 0x0000000000507947 */ /* 0x000fea0003800000 */
.L_x_63:
[----:B------:R-:W-:-:S13]  /*15c0*/  ISETP.GT.AND P0, PT, R10, 0x73, PT ;  /* 0x000000730a00780c */ /* 0x000fda0003f04270 */
[----:B------:R-:W-:Y:S05]  /*15d0*/  @P0 BRA `(.L_x_69) ;  /* 0x0000000000280947 */ /* 0x000fea0003800000 */
[----:B------:R-:W-:-:S13]  /*15e0*/  ISETP.NE.AND P0, PT, R10, 0x61, PT ;  /* 0x000000610a00780c */ /* 0x000fda0003f05270 */
[----:B------:R-:W-:Y:S05]  /*15f0*/  @!P0 BRA `(.L_x_65) ;  /* 0x0000000000348947 */ /* 0x000fea0003800000 */
[----:B------:R-:W-:-:S13]  /*1600*/  ISETP.NE.AND P0, PT, R10, 0x63, PT ;  /* 0x000000630a00780c */ /* 0x000fda0003f05270 */
[----:B------:R-:W-:Y:S05]  /*1610*/  @!P0 BRA `(.L_x_66) ;  /* 0x0000000000108947 */ /* 0x000fea0003800000 */
[----:B------:R-:W-:-:S13]  /*1620*/  ISETP.NE.AND P0, PT, R10, 0x67, PT ;  /* 0x000000670a00780c */ /* 0x000fda0003f05270 */
[----:B------:R-:W-:Y:S05]  /*1630*/  @P0 BRA `(.L_x_52) ;  /* 0x0000000000300947 */ /* 0x000fea0003800000 */
.L_x_67:
[----:B------:R-:W-:Y:S01]  /*1640*/  VIADD R16, R16, 0x2 ;  /* 0x0000000210107836 */ /* 0x000fe20000000000 */
[----:B------:R-:W-:Y:S06]  /*1650*/  BRA `(.L_x_65) ;  /* 0x00000000001c7947 */ /* 0x000fec0003800000 */
.L_x_66:
[----:B------:R-:W-:Y:S01]  /*1660*/  VIADD R16, R16, 0x1 ;  /* 0x0000000110107836 */ /* 0x000fe20000000000 */
[----:B------:R-:W-:Y:S06]  /*1670*/  BRA `(.L_x_65) ;  /* 0x0000000000147947 */ /* 0x000fec0003800000 */
.L_x_69:
[----:B------:R-:W-:-:S05]  /*1680*/  VIADD R10, R10, 0xffffff8c ;  /* 0xffffff8c0a0a7836 */ /* 0x000fca0000000000 */
[----:B------:R-:W-:-:S04]  /*1690*/  LOP3.LUT R10, R10, 0xffff, RZ, 0xc0, !PT ;  /* 0x0000ffff0a0a7812 */ /* 0x000fc800078ec0ff */
[----:B------:R-:W-:-:S13]  /*16a0*/  ISETP.GT.U32.AND P0, PT, R10, 0x1, PT ;  /* 0x000000010a00780c */ /* 0x000fda0003f04070 */
[----:B------:R-:W-:Y:S05]  /*16b0*/  @P0 BRA `(.L_x_52) ;  /* 0x0000000000100947 */ /* 0x000fea0003800000 */
.L_x_68:
[----:B------:R-:W-:-:S07]  /*16c0*/  VIADD R16, R16, 0x3 ;  /* 0x0000000310107836 */ /* 0x000fce0000000000 */
.L_x_65:
[----:B------:R-:W-:-:S06]  /*16d0*/  IMAD.SHL.U32 R16, R16, 0x4, RZ ;  /* 0x0000000410107824 */ /* 0x000fcc00078e00ff */
[----:B------:R-:W2:Y:S02]  /*16e0*/  LDC.U8 R16, c[0x3][R16] ;  /* 0x00c0000010107b82 */ /* 0x000ea40000000000 */
[----:B--2---:R-:W-:-:S07]  /*16f0*/  PRMT R15, R16, 0x7610, R15 ;  /* 0x00007610100f7816 */ /* 0x004fce000000000f */
.L_x_52:
[----:B------:R-:W-:Y:S05]  /*1700*/  BSYNC.RECONVERGENT B1 ;  /* 0x0000000000017941 */ /* 0x000fea0003800200 */
.L_x_45:
[----:B------:R-:W-:Y:S01]  /*1710*/  LOP3.LUT R15, R15, 0xff, RZ, 0xc0, !PT ;  /* 0x000000ff0f0f7812 */ /* 0x000fe200078ec0ff */
[----:B------:R-:W-:Y:S03]  /*1720*/  BSSY.RECONVERGENT B1, `(.L_x_70) ;  /* 0x000002b000017945 */ /* 0x000fe60003800200 */
[----:B-1----:R-:W-:-:S13]  /*1730*/  ISETP.NE.AND P0, PT, R15, R14, PT ;  /* 0x0000000e0f00720c */ /* 0x002fda0003f05270 */
[----:B------:R-:W-:Y:S05]  /*1740*/  @P0 BRA `(.L_x_71) ;  /* 0x0000000000a00947 */ /* 0x000fea0003800000 */
[----:B------:R-:W1:Y:S01]  /*1750*/  S2R R11, SR_LANEID ;  /* 0x00000000000b7919 */ /* 0x000e620000000000 */
[----:B------:R-:W-:Y:S01]  /*1760*/  VOTEU.ANY UR4, UPT, PT ;  /* 0x0000000000047886 */ /* 0x000fe200038e0100 */
[----:B------:R-:W-:Y:S01]  /*1770*/  MOV R19, 0x400 ;  /* 0x0000040000137802 */ /* 0x000fe20000000f00 */
[----:B------:R-:W1:Y:S01]  /*1780*/  FLO.U32 R16, UR4 ;  /* 0x0000000400107d00 */ /* 0x000e6200080e0000 */
[----:B------:R-:W2:Y:S03]  /*1790*/  S2R R20, SR_CgaCtaId ;  /* 0x0000000000147919 */ /* 0x000ea60000008800 */
[----:B------:R-:W-:Y:S01]  /*17a0*/  VIADD R10, R19, 0x1c00 ;  /* 0x00001c00130a7836 */ /* 0x000fe20000000000 */
[----:B------:R-:W3:Y:S03]  /*17b0*/  S2R R17, SR_LTMASK ;  /* 0x0000000000117919 */ /* 0x000ee60000003900 */
[----:B------:R-:W4:Y:S01]  /*17c0*/  POPC R15, UR4 ;  /* 0x00000004000f7d09 */ /* 0x000f220008000000 */
[----:B-1----:R-:W-:-:S02]  /*17d0*/  ISETP.EQ.U32.AND P0, PT, R16, R11, PT ;  /* 0x0000000b1000720c */ /* 0x002fc40003f02070 */
[----:B--2---:R-:W-:Y:S02]  /*17e0*/  LEA R10, R20, R10, 0x18 ;  /* 0x0000000a140a7211 */ /* 0x004fe400078ec0ff */
[----:B---3--:R-:W-:-:S04]  /*17f0*/  LOP3.LUT R17, R17, UR4, RZ, 0xc0, !PT ;  /* 0x0000000411117c12 */ /* 0x008fc8000f8ec0ff */
[----:B------:R-:W1:Y:S05]  /*1800*/  POPC R18, R17 ;  /* 0x0000001100127309 */ /* 0x000e6a0000000000 */
[----:B----4-:R-:W2:Y:S04]  /*1810*/  @P0 ATOMS.ADD R15, [R10], R15 ;  /* 0x0000000f0a0f038c */ /* 0x010ea80000000000 */
[----:B--2---:R-:W1:Y:S02]  /*1820*/  SHFL.IDX PT, R11, R15, R16, 0x1f ;  /* 0x00001f100f0b7589 */ /* 0x004e6400000e0000 */
[----:B-1----:R-:W-:-:S05]  /*1830*/  IMAD.IADD R11, R11, 0x1, R18 ;  /* 0x000000010b0b7824 */ /* 0x002fca00078e0212 */
[----:B------:R-:W-:-:S13]  /*1840*/  ISETP.GT.AND P0, PT, R11, 0xff, PT ;  /* 0x000000ff0b00780c */ /* 0x000fda0003f04270 */
[----:B------:R-:W-:Y:S05]  /*1850*/  @P0 BRA `(.L_x_71) ;  /* 0x00000000005c0947 */ /* 0x000fea0003800000 */
[----:B------:R-:W-:Y:S01]  /*1860*/  LEA R20, R20, R19, 0x18 ;  /* 0x0000001314147211 */ /* 0x000fe200078ec0ff */
[----:B------:R-:W-:Y:S01]  /*1870*/  BSSY.RECONVERGENT B2, `(.L_x_72) ;  /* 0x000000c000027945 */ /* 0x000fe20003800200 */
[----:B------:R-:W-:-:S03]  /*1880*/  IMAD.MOV.U32 R17, RZ, RZ, R0 ;  /* 0x000000ffff117224 */ /* 0x000fc600078e0000 */
[----:B------:R-:W-:-:S04]  /*1890*/  IMAD R11, R11, 0x1c, R20 ;  /* 0x0000001c0b0b7824 */ /* 0x000fc800078e0214 */
[----:B------:R-:W-:Y:S01]  /*18a0*/  VIADD R10, R11, 0x4 ;  /* 0x000000040b0a7836 */ /* 0x000fe20000000000 */
[----:B------:R1:W-:Y:S06]  /*18b0*/  STS [R11], R9 ;  /* 0x000000090b007388 */ /* 0x0003ec0000000800 */
.L_x_73:
[----:B------:R2:W3:Y:S01]  /*18c0*/  LDC.U8 R15, c[0x3][R17] ;  /* 0x00c00000110f7b82 */ /* 0x0004e20000000000 */
[----:B------:R-:W-:Y:S02]  /*18d0*/  VIADD R16, R10, 0x1 ;  /* 0x000000010a107836 */ /* 0x000fe40000000000 */
[----:B--2---:R-:W-:Y:S01]  /*18e0*/  VIADD R17, R17, 0x1 ;  /* 0x0000000111117836 */ /* 0x004fe20000000000 */
[----:B---3--:R-:W-:Y:S01]  /*18f0*/  ISETP.NE.AND P0, PT, R15, RZ, PT ;  /* 0x000000ff0f00720c */ /* 0x008fe20003f05270 */
[----:B------:R2:W-:Y:S02]  /*1900*/  STS.U8 [R10], R15 ;  /* 0x0000000f0a007388 */ /* 0x0005e40000000000 */
[----:B--2---:R-:W-:-:S10]  /*1910*/  IMAD.MOV.U32 R10, RZ, RZ, R16 ;  /* 0x000000ffff0a7224 */ /* 0x004fd400078e0010 */
[----:B------:R-:W-:Y:S05]  /*1920*/  @P0 BRA `(.L_x_73) ;  /* 0xfffffffc00e40947 */ /* 0x000fea000383ffff */
[----:B------:R-:W-:Y:S05]  /*1930*/  BSYNC.RECONVERGENT B2 ;  /* 0x0000000000027941 */ /* 0x000fea0003800200 */
.L_x_72:
[----:B------:R-:W2:Y:S01]  /*1940*/  LDC.U8 R15, c[0x3][R0+0xc] ;  /* 0x00c00300000f7b82 */ /* 0x000ea20000000000 */
[----:B------:R3:W-:Y:S07]  /*1950*/  STS [R11+0x18], R12 ;  /* 0x0000180c0b007388 */ /* 0x0007ee0000000800 */
[----:B------:R-:W4:Y:S08]  /*1960*/  LDC R16, c[0x3][R0+0x10] ;  /* 0x00c0040000107b82 */ /* 0x000f300000000800 */
[----:B------:R-:W5:Y:S01]  /*1970*/  LDC R10, c[0x3][R0+0x8] ;  /* 0x00c00200000a7b82 */ /* 0x000f620000000800 */
[----:B--2---:R-:W-:-:S05]  /*1980*/  PRMT R18, R14, 0x7604, R15 ;  /* 0x000076040e127816 */ /* 0x004fca000000000f */
[----:B------:R3:W-:Y:S01]  /*1990*/  STS.U16 [R11+0x10], R18 ;  /* 0x000010120b007388 */ /* 0x0007e20000000400 */
[----:B----4-:R-:W-:-:S05]  /*19a0*/  FMUL R16, R16, 0.89999997615814208984 ;  /* 0x3f66666610107820 */ /* 0x010fca0000400000 */
[----:B------:R3:W-:Y:S04]  /*19b0*/  STS [R11+0x14], R16 ;  /* 0x000014100b007388 */ /* 0x0007e80000000800 */
[----:B-----5:R3:W-:Y:S02]  /*19c0*/  STS [R11+0xc], R10 ;  /* 0x00000c0a0b007388 */ /* 0x0207e40000000800 */
.L_x_71:
[----:B------:R-:W-:Y:S05]  /*19d0*/  BSYNC.RECONVERGENT B1 ;  /* 0x0000000000017941 */ /* 0x000fea0003800200 */
.L_x_70:
[C---:B------:R-:W-:Y:S01]  /*19e0*/  VIADD R15, R13.reuse, 0x3 ;  /* 0x000000030d0f7836 */ /* 0x040fe20000000000 */
[----:B------:R-:W-:-:S04]  /*19f0*/  ISETP.GT.AND P0, PT, R13, R4, PT ;  /* 0x000000040d00720c */ /* 0x000fc80003f04270 */
[----:B------:R-:W-:-:S13]  /*1a00*/  ISETP.LE.AND P1, PT, R15, R6, PT ;  /* 0x000000060f00720c */ /* 0x000fda0003f23270 */
[----:B------:R-:W-:Y:S05]  /*1a10*/  @!P0 BRA P1, `(.L_x_74) ;  /* 0xfffffff400408947 */ /* 0x000fea000083ffff */
.L_x_29:
[----:B------:R-:W-:Y:S05]  /*1a20*/  BSYNC.RECONVERGENT B0 ;  /* 0x0000000000007941 */ /* 0x000fea0003800200 */
.L_x_24:
[----:B------:R-:W-:Y:S05]  /*1a30*/  WARPSYNC.ALL ;  /* 0x0000000000007948 */ /* 0x000fea0003800000 */
[----:B0-----:R-:W0:Y:S01]  /*1a40*/  LDC R0, c[0x3][R0+0x1c] ;  /* 0x00c0070000007b82 */ /* 0x001e220000000800 */
[----:B------:R-:W-:Y:S01]  /*1a50*/  VIADD R5, R5, 0x1 ;  /* 0x0000000105057836 */ /* 0x000fe20000000000 */
[----:B0-----:R-:W-:-:S13]  /*1a60*/  ISETP.NE.AND P0, PT, R0, RZ, PT ;  /* 0x000000ff0000720c */ /* 0x001fda0003f05270 */
[----:B------:R-:W-:Y:S05]  /*1a70*/  @P0 BRA `(.L_x_75) ;  /* 0xffffffe400d80947 */ /* 0x000fea000383ffff */
.L_x_21:
[----:B------:R-:W4:Y:S01]  /*1a80*/  S2R R3, SR_CgaCtaId ;  /* 0x0000000000037919 */ /* 0x000f220000008800 */
[----:B0-----:R-:W-:Y:S01]  /*1a90*/  MOV R0, 0x400 ;  /* 0x0000040000007802 */ /* 0x001fe20000000f00 */
[----:B------:R-:W-:Y:S03]  /*1aa0*/  BAR.SYNC.DEFER_BLOCKING 0x0 ;  /* 0x0000000000007b1d */ /* 0x000fe60000010000 */
[----:B----4-:R-:W-:-:S05]  /*1ab0*/  LEA R0, R3, R0, 0x18 ;  /* 0x0000000003007211 */ /* 0x010fca00078ec0ff */
[----:B------:R-:W0:Y:S02]  /*1ac0*/  LDS R4, [R0+0x1c00] ;  /* 0x001c000000047984 */ /* 0x000e240000000800 */
[----:B0-----:R-:W-:-:S04]  /*1ad0*/  ISETP.GE.AND P0, PT, R4, 0x1, PT ;  /* 0x000000010400780c */ /* 0x001fc80003f06270 */
[----:B------:R-:W-:-:S13]  /*1ae0*/  ISETP.NE.OR P0, PT, R2, RZ, !P0 ;  /* 0x000000ff0200720c */ /* 0x000fda0004705670 */
[----:B------:R-:W-:Y:S05]  /*1af0*/  @P0 EXIT ;  /* 0x000000000000094d */ /* 0x000fea0003800000 */
[----:B------:R-:W0:Y:S01]  /*1b00*/  S2R R5, SR_LANEID ;  /* 0x0000000000057919 */ /* 0x000e220000000000 */
[----:B------:R-:W-:Y:S01]  /*1b10*/  VOTEU.ANY UR4, UPT, PT ;  /* 0x0000000000047886 */ /* 0x000fe200038e0100 */
[----:B------:R-:W4:Y:S01]  /*1b20*/  LDC.64 R2, c[0x0][0x3a8] ;  /* 0x0000ea00ff027b82 */ /* 0x000f220000000a00 */
[----:B------:R-:W0:Y:S01]  /*1b30*/  FLO.U32 R6, UR4 ;  /* 0x0000000400067d00 */ /* 0x000e2200080e0000 */
[----:B------:R-:W-:Y:S01]  /*1b40*/  UPOPC UR5, UR4 ;  /* 0x00000004000572bf */ /* 0x000fe20008000000 */
[----:B0-----:R-:W-:-:S05]  /*1b50*/  ISETP.EQ.U32.AND P0, PT, R6, R5, PT ;  /* 0x000000050600720c */ /* 0x001fca0003f02070 */
[----:B------:R-:W-:-:S08]  /*1b60*/  IMAD R5, R4, UR5, RZ ;  /* 0x0000000504057c24 */ /* 0x000fd0000f8e02ff */
[----:B----4-:R-:W4:Y:S01]  /*1b70*/  @P0 ATOMG.E.ADD.STRONG.GPU PT, R3, desc[UR6][R2.64], R5 ;  /* 0x80000005020309a8 */ /* 0x010f2200081ef106 */
[----:B------:R-:W0:Y:S02]  /*1b80*/  S2R R8, SR_LTMASK ;  /* 0x0000000000087919 */ /* 0x000e240000003900 */
[----:B0-----:R-:W-:Y:S01]  /*1b90*/  LOP3.LUT R8, R8, UR4, RZ, 0xc0, !PT ;  /* 0x0000000408087c12 */ /* 0x001fe2000f8ec0ff */
[----:B------:R-:W0:Y:S03]  /*1ba0*/  LDCU UR4, c[0x0][0x3b0] ;  /* 0x00007600ff0477ac */ /* 0x000e260008000800 */
[----:B------:R-:W5:Y:S01]  /*1bb0*/  POPC R22, R8 ;  /* 0x0000000800167309 */ /* 0x000f620000000000 */
[----:B----4-:R-:W5:Y:S02]  /*1bc0*/  SHFL.IDX PT, R7, R3, R6, 0x1f ;  /* 0x00001f0603077589 */ /* 0x010f6400000e0000 */
[----:B-----5:R-:W-:-:S05]  /*1bd0*/  IMAD R22, R4, R22, R7 ;  /* 0x0000001604167224 */ /* 0x020fca00078e0207 */
[----:B0-----:R-:W-:-:S13]  /*1be0*/  ISETP.GE.AND P0, PT, R22, UR4, PT ;  /* 0x0000000416007c0c */ /* 0x001fda000bf06270 */
[----:B------:R-:W-:Y:S05]  /*1bf0*/  @P0 EXIT ;  /* 0x000000000000094d */ /* 0x000fea0003800000 */
[----:B------:R-:W-:Y:S01]  /*1c00*/  VIADD R3, R4, 0xffffffff ;  /* 0xffffffff04037836 */ /* 0x000fe20000000000 */
[----:B------:R-:W-:Y:S01]  /*1c10*/  LOP3.LUT R2, RZ, R22, RZ, 0x33, !PT ;  /* 0x00000016ff027212 */ /* 0x000fe200078e33ff */
[----:B-1-3--:R-:W0:Y:S01]  /*1c20*/  LDC.64 R10, c[0x0][0x3a0] ;  /* 0x0000e800ff0a7b82 */ /* 0x00ae220000000a00 */
[----:B------:R-:W-:Y:S02]  /*1c30*/  BSSY.RECONVERGENT B0, `(.L_x_76) ;  /* 0x0000042000007945 */ /* 0x000fe40003800200 */
[----:B------:R-:W-:-:S04]  /*1c40*/  VIADDMNMX.U32 R3, R2, UR4, R3, PT ;  /* 0x0000000402037c46 */ /* 0x000fc8000b800003 */
[C---:B------:R-:W-:Y:S01]  /*1c50*/  ISETP.GE.U32.AND P1, PT, R3.reuse, 0x3, PT ;  /* 0x000000030300780c */ /* 0x040fe20003f26070 */
[----:B------:R-:W-:Y:S02]  /*1c60*/  VIADD R4, R3, 0x1 ;  /* 0x0000000103047836 */ /* 0x000fe40000000000 */
[----:B------:R-:W-:-:S03]  /*1c70*/  IMAD.MOV.U32 R3, RZ, RZ, RZ ;  /* 0x000000ffff037224 */ /* 0x000fc600078e00ff */
[----:B------:R-:W-:-:S04]  /*1c80*/  LOP3.LUT R2, R4, 0x3, RZ, 0xc0, !PT ;  /* 0x0000000304027812 */ /* 0x000fc800078ec0ff */
[----:B------:R-:W-:-:S03]  /*1c90*/  ISETP.NE.AND P0, PT, R2, RZ, PT ;  /* 0x000000ff0200720c */ /* 0x000fc60003f05270 */
[----:B------:R-:W-:Y:S10]  /*1ca0*/  @!P1 BRA `(.L_x_77) ;  /* 0x0000000000e89947 */ /* 0x000ff40003800000 */
[----:B------:R-:W-:Y:S01]  /*1cb0*/  IMAD.MOV.U32 R24, RZ, RZ, 0x38 ;  /* 0x00000038ff187424 */ /* 0x000fe200078e00ff */
[----:B------:R-:W-:Y:S01]  /*1cc0*/  LOP3.LUT R3, R4, 0xfffffffc, RZ, 0xc0, !PT ;  /* 0xfffffffc04037812 */ /* 0x000fe200078ec0ff */
[----:B------:R-:W-:Y:S02]  /*1cd0*/  IMAD.MOV.U32 R25, RZ, RZ, 0x0 ;  /* 0x00000000ff197424 */ /* 0x000fe400078e00ff */
[----:B------:R-:W-:Y:S02]  /*1ce0*/  VIADD R6, R0, 0x38 ;  /* 0x0000003800067836 */ /* 0x000fe40000000000 */
[----:B0-----:R-:W-:-:S04]  /*1cf0*/  IMAD.WIDE.U32 R24, R10, 0x1, R24 ;  /* 0x000000010a187825 */ /* 0x001fc800078e0018 */
[----:B------:R-:W-:Y:S02]  /*1d00*/  IMAD.MOV.U32 R4, RZ, RZ, R22 ;  /* 0x000000ffff047224 */ /* 0x000fe400078e0016 */
[----:B------:R-:W-:Y:S02]  /*1d10*/  IMAD.MOV R7, RZ, RZ, -R3 ;  /* 0x000000ffff077224 */ /* 0x000fe400078e0a03 */
[----:B------:R-:W-:-:S07]  /*1d20*/  IMAD.IADD R5, R25, 0x1, R11 ;  /* 0x0000000119057824 */ /* 0x000fce00078e020b */
.L_x_78:
[----:B0-----:R-:W0:Y:S01]  /*1d30*/  LDS.64 R8, [R6+-0x38] ;  /* 0xffffc80006087984 */ /* 0x001e220000000a00 */
[----:B------:R-:W-:Y:S02]  /*1d40*/  IMAD.MOV.U32 R12, RZ, RZ, R24 ;  /* 0x000000ffff0c7224 */ /* 0x000fe400078e0018 */
[----:B------:R-:W-:Y:S01]  /*1d50*/  IMAD.MOV.U32 R13, RZ, RZ, R5 ;  /* 0x000000ffff0d7224 */ /* 0x000fe200078e0005 */
[----:B------:R-:W1:Y:S01]  /*1d60*/  LDS.64 R20, [R6+-0x30] ;  /* 0xffffd00006147984 */ /* 0x000e620000000a00 */
[----:B------:R-:W-:Y:S02]  /*1d70*/  VIADD R7, R7, 0x4 ;  /* 0x0000000407077836 */ /* 0x000fe40000000000 */
[C---:B------:R-:W-:Y:S01]  /*1d80*/  IMAD.WIDE R26, R4.reuse, 0x1c, R12 ;  /* 0x0000001c041a7825 */ /* 0x040fe200078e020c */
[----:B--2---:R-:W-:Y:S02]  /*1d90*/  LDS.64 R14, [R6+-0x20] ;  /* 0xffffe000060e7984 */ /* 0x004fe40000000a00 */
[----:B------:R-:W-:Y:S01]  /*1da0*/  ISETP.NE.AND P1, PT, R7, RZ, PT ;  /* 0x000000ff0700720c */ /* 0x000fe20003f25270 */
[----:B------:R-:W-:Y:S01]  /*1db0*/  VIADD R4, R4, 0x4 ;  /* 0x0000000404047836 */ /* 0x000fe20000000000 */
[----:B------:R-:W2:Y:S04]  /*1dc0*/  LDS.64 R12, [R6+-0x28] ;  /* 0xffffd800060c7984 */ /* 0x000ea80000000a00 */
[----:B------:R-:W3:Y:S04]  /*1dd0*/  LDS.64 R16, [R6+-0x18] ;  /* 0xffffe80006107984 */ /* 0x000ee80000000a00 */
[----:B------:R-:W4:Y:S04]  /*1de0*/  LDS.64 R18, [R6+-0x10] ;  /* 0xfffff00006127984 */ /* 0x000f280000000a00 */
[----:B0-----:R-:W-:Y:S04]  /*1df0*/  STG.E desc[UR6][R26.64+-0x38], R8 ;  /* 0xffffc8081a007986 */ /* 0x001fe8000c101906 */
[----:B------:R-:W-:Y:S04]  /*1e00*/  STG.E desc[UR6][R26.64+-0x34], R9 ;  /* 0xffffcc091a007986 */ /* 0x000fe8000c101906 */
[----:B-1----:R-:W-:Y:S04]  /*1e10*/  STG.E desc[UR6][R26.64+-0x30], R20 ;  /* 0xffffd0141a007986 */ /* 0x002fe8000c101906 */
[----:B------:R-:W-:Y:S04]  /*1e20*/  STG.E desc[UR6][R26.64+-0x2c], R21 ;  /* 0xffffd4151a007986 */ /* 0x000fe8000c101906 */
[----:B------:R-:W0:Y:S04]  /*1e30*/  LDS.64 R8, [R6+-0x8] ;  /* 0xfffff80006087984 */ /* 0x000e280000000a00 */
[----:B------:R-:W1:Y:S04]  /*1e40*/  LDS.64 R20, [R6] ;  /* 0x0000000006147984 */ /* 0x000e680000000a00 */
[----:B--2---:R-:W-:Y:S04]  /*1e50*/  STG.E desc[UR6][R26.64+-0x28], R12 ;  /* 0xffffd80c1a007986 */ /* 0x004fe8000c101906 */
[----:B------:R-:W-:Y:S04]  /*1e60*/  STG.E desc[UR6][R26.64+-0x24], R13 ;  /* 0xffffdc0d1a007986 */ /* 0x000fe8000c101906 */
[----:B------:R-:W-:Y:S04]  /*1e70*/  STG.E desc[UR6][R26.64+-0x20], R14 ;  /* 0xffffe00e1a007986 */ /* 0x000fe8000c101906 */
[----:B------:R-:W-:Y:S04]  /*1e80*/  STG.E desc[UR6][R26.64+-0x1c], R15 ;  /* 0xffffe40f1a007986 */ /* 0x000fe8000c101906 */
[----:B---3--:R-:W-:Y:S04]  /*1e90*/  STG.E desc[UR6][R26.64+-0x18], R16 ;  /* 0xffffe8101a007986 */ /* 0x008fe8000c101906 */
[----:B------:R-:W-:Y:S04]  /*1ea0*/  STG.E desc[UR6][R26.64+-0x14], R17 ;  /* 0xffffec111a007986 */ /* 0x000fe8000c101906 */
[----:B----4-:R-:W-:Y:S04]  /*1eb0*/  STG.E desc[UR6][R26.64+-0x10], R18 ;  /* 0xfffff0121a007986 */ /* 0x010fe8000c101906 */
[----:B------:R-:W-:Y:S04]  /*1ec0*/  STG.E desc[UR6][R26.64+-0xc], R19 ;  /* 0xfffff4131a007986 */ /* 0x000fe8000c101906 */
[----:B0-----:R-:W-:Y:S04]  /*1ed0*/  STG.E desc[UR6][R26.64+-0x8], R8 ;  /* 0xfffff8081a007986 */ /* 0x001fe8000c101906 */
[----:B------:R-:W-:Y:S04]  /*1ee0*/  STG.E desc[UR6][R26.64+-0x4], R9 ;  /* 0xfffffc091a007986 */ /* 0x000fe8000c101906 */
[----:B-1----:R-:W-:Y:S04]  /*1ef0*/  STG.E desc[UR6][R26.64], R20 ;  /* 0x000000141a007986 */ /* 0x002fe8000c101906 */
[----:B------:R-:W-:Y:S04]  /*1f00*/  STG.E desc[UR6][R26.64+0x4], R21 ;  /* 0x000004151a007986 */ /* 0x000fe8000c101906 */
[----:B------:R-:W0:Y:S04]  /*1f10*/  LDS.64 R12, [R6+0x8] ;  /* 0x00000800060c7984 */ /* 0x000e280000000a00 */
[----:B------:R-:W1:Y:S04]  /*1f20*/  LDS.64 R14, [R6+0x10] ;  /* 0x00001000060e7984 */ /* 0x000e680000000a00 */
[----:B------:R-:W2:Y:S04]  /*1f30*/  LDS.64 R16, [R6+0x18] ;  /* 0x0000180006107984 */ /* 0x000ea80000000a00 */
[----:B------:R-:W3:Y:S04]  /*1f40*/  LDS.64 R8, [R6+0x20] ;  /* 0x0000200006087984 */ /* 0x000ee80000000a00 */
[----:B------:R-:W4:Y:S04]  /*1f50*/  LDS.64 R18, [R6+0x28] ;  /* 0x0000280006127984 */ /* 0x000f280000000a00 */
[----:B------:R5:W4:Y:S02]  /*1f60*/  LDS.64 R20, [R6+0x30] ;  /* 0x0000300006147984 */ /* 0x000b240000000a00 */
[----:B-----5:R-:W-:-:S02]  /*1f70*/  VIADD R6, R6, 0x70 ;  /* 0x0000007006067836 */ /* 0x020fc40000000000 */
[----:B0-----:R0:W-:Y:S04]  /*1f80*/  STG.E desc[UR6][R26.64+0x8], R12 ;  /* 0x0000080c1a007986 */ /* 0x0011e8000c101906 */
[----:B------:R0:W-:Y:S04]  /*1f90*/  STG.E desc[UR6][R26.64+0xc], R13 ;  /* 0x00000c0d1a007986 */ /* 0x0001e8000c101906 */
[----:B-1----:R0:W-:Y:S04]  /*1fa0*/  STG.E desc[UR6][R26.64+0x10], R14 ;  /* 0x0000100e1a007986 */ /* 0x0021e8000c101906 */
[----:B------:R0:W-:Y:S04]  /*1fb0*/  STG.E desc[UR6][R26.64+0x14], R15 ;  /* 0x0000140f1a007986 */ /* 0x0001e8000c101906 */
[----:B--2---:R0:W-:Y:S04]  /*1fc0*/  STG.E desc[UR6][R26.64+0x18], R16 ;  /* 0x000018101a007986 */ /* 0x0041e8000c101906 */
[----:B------:R0:W-:Y:S04]  /*1fd0*/  STG.E desc[UR6][R26.64+0x1c], R17 ;  /* 0x00001c111a007986 */ /* 0x0001e8000c101906 */
[----:B---3--:R0:W-:Y:S04]  /*1fe0*/  STG.E desc[UR6][R26.64+0x20], R8 ;  /* 0x000020081a007986 */ /* 0x0081e8000c101906 */
[----:B------:R0:W-:Y:S04]  /*1ff0*/  STG.E desc[UR6][R26.64+0x24], R9 ;  /* 0x000024091a007986 */ /* 0x0001e8000c101906 */
[----:B----4-:R0:W-:Y:S04]  /*2000*/  STG.E desc[UR6][R26.64+0x28], R18 ;  /* 0x000028121a007986 */ /* 0x0101e8000c101906 */
[----:B------:R0:W-:Y:S04]  /*2010*/  STG.E desc[UR6][R26.64+0x2c], R19 ;  /* 0x00002c131a007986 */ /* 0x0001e8000c101906 */
[----:B------:R0:W-:Y:S04]  /*2020*/  STG.E desc[UR6][R26.64+0x30], R20 ;  /* 0x000030141a007986 */ /* 0x0001e8000c101906 */
[----:B------:R0:W-:Y:S01]  /*2030*/  STG.E desc[UR6][R26.64+0x34], R21 ;  /* 0x000034151a007986 */ /* 0x0001e2000c101906 */
[----:B------:R-:W-:Y:S05]  /*2040*/  @P1 BRA `(.L_x_78) ;  /* 0xfffffffc00381947 */ /* 0x000fea000383ffff */
.L_x_77:
[----:B------:R-:W-:Y:S05]  /*2050*/  BSYNC.RECONVERGENT B0 ;  /* 0x0000000000007941 */ /* 0x000fea0003800200 */
.L_x_76:
[----:B------:R-:W-:Y:S05]  /*2060*/  @!P0 EXIT ;  /* 0x000000000000894d */ /* 0x000fea0003800000 */
[----:B0-----:R-:W-:Y:S01]  /*2070*/  IADD3 R10, P0, PT, R10, 0xc, RZ ;  /* 0x0000000c0a0a7810 */ /* 0x001fe20007f1e0ff */
[----:B------:R-:W-:Y:S02]  /*2080*/  IMAD R0, R3, 0x1c, R0 ;  /* 0x0000001c03007824 */ /* 0x000fe400078e0200 */
[----:B------:R-:W-:Y:S02]  /*2090*/  IMAD.IADD R5, R22, 0x1, R3 ;  /* 0x0000000116057824 */ /* 0x000fe400078e0203 */
[----:B------:R-:W-:Y:S02]  /*20a0*/  IMAD.X R11, RZ, RZ, R11, P0 ;  /* 0x000000ffff0b7224 */ /* 0x000fe400000e060b */
[----:B------:R-:W-:Y:S02]  /*20b0*/  IMAD.MOV R4, RZ, RZ, -R2 ;  /* 0x000000ffff047224 */ /* 0x000fe400078e0a02 */
[----:B------:R-:W-:-:S07]  /*20c0*/  VIADD R0, R0, 0xc ;  /* 0x0000000c00007836 */ /* 0x000fce0000000000 */
.L_x_79:
[----:B0-----:R-:W0:Y:S01]  /*20d0*/  LDS R7, [R0+-0xc] ;  /* 0xfffff40000077984 */ /* 0x001e220000000800 */
[----:B------:R-:W-:-:S03]  /*20e0*/  IMAD.WIDE R2, R5, 0x1c, R10 ;  /* 0x0000001c05027825 */ /* 0x000fc600078e020a */
[----:B------:R-:W1:Y:S01]  /*20f0*/  LDS R9, [R0+-0x8] ;  /* 0xfffff80000097984 */ /* 0x000e620000000800 */
[----:B------:R-:W-:Y:S02]  /*2100*/  VIADD R4, R4, 0x1 ;  /* 0x0000000104047836 */ /* 0x000fe40000000000 */
[----:B------:R-:W-:Y:S01]  /*2110*/  VIADD R5, R5, 0x1 ;  /* 0x0000000105057836 */ /* 0x000fe20000000000 */
[----:B------:R-:W3:Y:S02]  /*2120*/  LDS R13, [R0+-0x4] ;  /* 0xfffffc00000d7984 */ /* 0x000ee40000000800 */
[----:B------:R-:W-:Y:S02]  /*2130*/  ISETP.NE.AND P0, PT, R4, RZ, PT ;  /* 0x000000ff0400720c */ /* 0x000fe40003f05270 */
[----:B--2---:R-:W2:Y:S04]  /*2140*/  LDS R15, [R0] ;  /* 0x00000000000f7984 */ /* 0x004ea80000000800 */
[----:B------:R-:W4:Y:S04]  /*2150*/  LDS R17, [R0+0x4] ;  /* 0x0000040000117984 */ /* 0x000f280000000800 */
[----:B------:R-:W5:Y:S04]  /*2160*/  LDS R19, [R0+0x8] ;  /* 0x0000080000137984 */ /* 0x000f680000000800 */
[----:B------:R0:W5:Y:S02]  /*2170*/  LDS R21, [R0+0xc] ;  /* 0x00000c0000157984 */ /* 0x0001640000000800 */
[----:B0-----:R-:W-:-:S02]  /*2180*/  VIADD R0, R0, 0x1c ;  /* 0x0000001c00007836 */ /* 0x001fc40000000000 */
[----:B------:R0:W-:Y:S04]  /*2190*/  STG.E desc[UR6][R2.64+-0xc], R7 ;  /* 0xfffff40702007986 */ /* 0x0001e8000c101906 */
[----:B-1----:R0:W-:Y:S04]  /*21a0*/  STG.E desc[UR6][R2.64+-0x8], R9 ;  /* 0xfffff80902007986 */ /* 0x0021e8000c101906 */
[----:B---3--:R0:W-:Y:S04]  /*21b0*/  STG.E desc[UR6][R2.64+-0x4], R13 ;  /* 0xfffffc0d02007986 */ /* 0x0081e8000c101906 */
[----:B--2---:R0:W-:Y:S04]  /*21c0*/  STG.E desc[UR6][R2.64], R15 ;  /* 0x0000000f02007986 */ /* 0x0041e8000c101906 */
[----:B----4-:R0:W-:Y:S04]  /*21d0*/  STG.E desc[UR6][R2.64+0x4], R17 ;  /* 0x0000041102007986 */ /* 0x0101e8000c101906 */
[----:B-----5:R0:W-:Y:S04]  /*21e0*/  STG.E desc[UR6][R2.64+0x8], R19 ;  /* 0x0000081302007986 */ /* 0x0201e8000c101906 */
[----:B------:R0:W-:Y:S01]  /*21f0*/  STG.E desc[UR6][R2.64+0xc], R21 ;  /* 0x00000c1502007986 */ /* 0x0001e2000c101906 */
[----:B------:R-:W-:Y:S05]  /*2200*/  @P0 BRA `(.L_x_79) ;  /* 0xfffffffc00b00947 */ /* 0x000fea000383ffff */
[----:B------:R-:W-:Y:S05]  /*2210*/  EXIT ;  /* 0x000000000000794d */ /* 0x000fea0003800000 */
.L_x_80:
        /* <DEDUP_REMOVED lines=14> */
.L_x_82:


//--------------------- .nv.global.init           --------------------------
	.section	.nv.global.init,"aw",@progbits
.nv.global.init:
	.type		$str$2,@object
	.size		$str$2,($str - $str$2)
$str$2:
        /*0000*/ 	.byte	0x70, 0x61, 0x72, 0x43, 0x00
	.type		$str,@object
	.size		$str,($str$3 - $str)
$str:
        /*0005*/ 	.byte	0x67, 0x79, 0x72, 0x41, 0x00
	.type		$str$3,@object
	.size		$str$3,($str$1 - $str$3)
$str$3:
        /*000a*/ 	.byte	0x41, 0x54, 0x47, 0x47, 0x41, 0x47, 0x00
	.type		$str$1,@object
	.size		$str$1,(.L_3 - $str$1)
$str$1:
        /*0011*/ 	.byte	0x41, 0x54, 0x47, 0x47, 0x41, 0x54, 0x00
.L_3:


//--------------------- .nv.shared.reserved.0     --------------------------
	.section	.nv.shared.reserved.0,"aw",@nobits
	.weak		__nv_reservedSMEM_offset_0_alias
	.size		__nv_reservedSMEM_offset_0_alias, 0, 64
	.other		__nv_reservedSMEM_offset_0_alias,@"STO_CUDA_RESERVED_SHARED STV_DEFAULT"
__nv_reservedSMEM_offset_0_alias:
	.zero		0
	.zero		64


//--------------------- .nv.shared._Z23detect_mutations_kernel13SequenceBatchP14MutationResultPii --------------------------
	.section	.nv.shared._Z23detect_mutations_kernel13SequenceBatchP14MutationResultPii,"aw",@nobits
	.sectionflags	@""
	.align	4
.nv.shared._Z23detect_mutations_kernel13SequenceBatchP14MutationResultPii:
	.zero		8196


//--------------------- .nv.constant0._Z21classify_reads_kernel13SequenceBatchPiPf --------------------------
	.section	.nv.constant0._Z21classify_reads_kernel13SequenceBatchPiPf,"a",@progbits
	.sectionflags	@""
	.align	4
.nv.constant0._Z21classify_reads_kernel13SequenceBatchPiPf:
	.zero		944


//--------------------- .nv.constant0._Z23detect_mutations_kernel13SequenceBatchP14MutationResultPii --------------------------
	.section	.nv.constant0._Z23detect_mutations_kernel13SequenceBatchP14MutationResultPii,"a",@progbits
	.sectionflags	@""
	.align	4
.nv.constant0._Z23detect_mutations_kernel13SequenceBatchP14MutationResultPii:
	.zero		948


//--------------------- SYMBOLS --------------------------

	.type		.nv.reservedSmem.offset0,@object
	.size		.nv.reservedSmem.offset0,0x4
	.type		.nv.reservedSmem.cap,@object
	.size		.nv.reservedSmem.cap,0x4
